//
// Generated by NVIDIA NVVM Compiler
//
// Compiler Build ID: CL-36424714
// Cuda compilation tools, release 13.0, V13.0.88
// Based on NVVM 20.0.0
//

.version 9.0
.target sm_100
.address_size 64

	// .globl	nma_batch_f32
.extern .shared .align 16 .b8 sqrt_diffs[];

.visible .entry nma_batch_f32(
	.param .u64 .ptr .align 1 nma_batch_f32_param_0,
	.param .u64 .ptr .align 1 nma_batch_f32_param_1,
	.param .u64 .ptr .align 1 nma_batch_f32_param_2,
	.param .u32 nma_batch_f32_param_3,
	.param .u32 nma_batch_f32_param_4,
	.param .u32 nma_batch_f32_param_5,
	.param .u64 .ptr .align 1 nma_batch_f32_param_6
)
{
	.reg .pred 	%p<31>;
	.reg .b32 	%r<98>;
	.reg .b32 	%f<175>;
	.reg .b64 	%rd<32>;

	ld.param.u64 	%rd6, [nma_batch_f32_param_0];
	ld.param.u64 	%rd8, [nma_batch_f32_param_1];
	ld.param.u64 	%rd7, [nma_batch_f32_param_2];
	ld.param.u32 	%r44, [nma_batch_f32_param_3];
	ld.param.u32 	%r46, [nma_batch_f32_param_4];
	ld.param.u32 	%r45, [nma_batch_f32_param_5];
	ld.param.u64 	%rd9, [nma_batch_f32_param_6];
	cvta.to.global.u64 	%rd1, %rd8;
	cvta.to.global.u64 	%rd2, %rd9;
	mov.u32 	%r1, %ctaid.y;
	setp.ge.s32 	%p1, %r1, %r46;
	@%p1 bra 	$L__BB0_31;
	mul.lo.s32 	%r2, %r44, %r1;
	mov.u32 	%r47, %ctaid.x;
	mov.u32 	%r3, %ntid.x;
	mov.u32 	%r87, %tid.x;
	mad.lo.s32 	%r88, %r47, %r3, %r87;
	mov.u32 	%r48, %nctaid.x;
	mul.lo.s32 	%r6, %r48, %r3;
	setp.ge.s32 	%p2, %r88, %r44;
	@%p2 bra 	$L__BB0_8;
	add.s32 	%r49, %r88, %r6;
	max.s32 	%r50, %r44, %r49;
	setp.lt.s32 	%p3, %r49, %r44;
	selp.u32 	%r51, 1, 0, %p3;
	add.s32 	%r52, %r49, %r51;
	sub.s32 	%r53, %r50, %r52;
	div.u32 	%r54, %r53, %r6;
	add.s32 	%r7, %r54, %r51;
	and.b32  	%r55, %r7, 3;
	setp.eq.s32 	%p4, %r55, 3;
	mov.u32 	%r85, %r88;
	@%p4 bra 	$L__BB0_5;
	add.s32 	%r57, %r7, 1;
	and.b32  	%r8, %r57, 3;
	mov.b32 	%r84, 0;
	mov.u32 	%r85, %r88;
$L__BB0_4:
	.pragma "nounroll";
	add.s32 	%r58, %r85, %r2;
	mul.wide.s32 	%rd10, %r58, 4;
	add.s64 	%rd11, %rd2, %rd10;
	mov.b32 	%r59, 2147483647;
	st.global.u32 	[%rd11], %r59;
	add.s32 	%r85, %r85, %r6;
	add.s32 	%r84, %r84, 1;
	setp.ne.s32 	%p5, %r84, %r8;
	@%p5 bra 	$L__BB0_4;
$L__BB0_5:
	setp.lt.u32 	%p6, %r7, 3;
	@%p6 bra 	$L__BB0_8;
	mul.wide.s32 	%rd14, %r6, 4;
	shl.b32 	%r62, %r6, 2;
$L__BB0_7:
	add.s32 	%r60, %r85, %r2;
	mul.wide.s32 	%rd12, %r60, 4;
	add.s64 	%rd13, %rd2, %rd12;
	mov.b32 	%r61, 2147483647;
	st.global.u32 	[%rd13], %r61;
	add.s64 	%rd15, %rd13, %rd14;
	st.global.u32 	[%rd15], %r61;
	add.s64 	%rd16, %rd15, %rd14;
	st.global.u32 	[%rd16], %r61;
	add.s64 	%rd17, %rd16, %rd14;
	st.global.u32 	[%rd17], %r61;
	add.s32 	%r85, %r62, %r85;
	setp.lt.s32 	%p7, %r85, %r44;
	@%p7 bra 	$L__BB0_7;
$L__BB0_8:
	cvta.to.global.u64 	%rd18, %rd7;
	mul.wide.u32 	%rd19, %r1, 4;
	add.s64 	%rd20, %rd18, %rd19;
	ld.global.nc.u32 	%r16, [%rd20];
	setp.lt.s32 	%p8, %r16, 1;
	setp.ge.s32 	%p9, %r16, %r44;
	or.pred  	%p10, %p8, %p9;
	@%p10 bra 	$L__BB0_31;
	setp.lt.s32 	%p11, %r45, 0;
	setp.le.s32 	%p12, %r44, %r45;
	sub.s32 	%r63, %r44, %r45;
	setp.le.s32 	%p13, %r63, %r16;
	or.pred  	%p14, %p12, %p13;
	or.pred  	%p15, %p14, %p11;
	@%p15 bra 	$L__BB0_31;
	setp.ge.u32 	%p16, %r87, %r16;
	@%p16 bra 	$L__BB0_13;
	mov.u32 	%r66, sqrt_diffs;
$L__BB0_12:
	cvt.rn.f32.s32 	%f29, %r87;
	sqrt.rn.f32 	%f30, %f29;
	add.s32 	%r64, %r87, 1;
	cvt.rn.f32.s32 	%f31, %r64;
	sqrt.rn.f32 	%f32, %f31;
	sub.f32 	%f33, %f32, %f30;
	shl.b32 	%r65, %r87, 2;
	add.s32 	%r67, %r66, %r65;
	st.shared.f32 	[%r67], %f33;
	add.s32 	%r87, %r87, %r3;
	setp.lt.s32 	%p17, %r87, %r16;
	@%p17 bra 	$L__BB0_12;
$L__BB0_13:
	setp.ge.s32 	%p18, %r88, %r44;
	bar.sync 	0;
	@%p18 bra 	$L__BB0_31;
	and.b32  	%r19, %r16, 15;
	and.b32  	%r20, %r16, 7;
	and.b32  	%r21, %r16, 2147483632;
	and.b32  	%r22, %r16, 3;
	neg.s32 	%r23, %r21;
	add.s64 	%rd3, %rd1, -28;
	cvta.to.global.u64 	%rd4, %rd6;
	add.s32 	%r24, %r16, %r45;
$L__BB0_15:
	setp.lt.s32 	%p19, %r88, %r24;
	@%p19 bra 	$L__BB0_30;
	setp.lt.u32 	%p20, %r16, 16;
	mov.f32 	%f174, 0f00000000;
	mov.b32 	%r94, 0;
	mov.u32 	%r93, %r88;
	mov.f32 	%f173, %f174;
	@%p20 bra 	$L__BB0_19;
	mov.u32 	%r70, sqrt_diffs;
	add.s32 	%r89, %r70, 32;
	mov.f32 	%f174, 0f00000000;
	mov.u32 	%r90, %r23;
	mov.u32 	%r93, %r88;
$L__BB0_18:
	.pragma "nounroll";
	mul.wide.s32 	%rd21, %r93, 4;
	add.s64 	%rd22, %rd3, %rd21;
	ld.global.nc.f32 	%f37, [%rd22+28];
	ld.shared.v4.f32 	{%f38, %f39, %f40, %f41}, [%r89+-32];
	fma.rn.f32 	%f42, %f37, %f38, %f173;
	add.f32 	%f43, %f174, %f37;
	ld.global.nc.f32 	%f44, [%rd22+24];
	fma.rn.f32 	%f45, %f44, %f39, %f42;
	add.f32 	%f46, %f43, %f44;
	ld.global.nc.f32 	%f47, [%rd22+20];
	fma.rn.f32 	%f48, %f47, %f40, %f45;
	add.f32 	%f49, %f46, %f47;
	ld.global.nc.f32 	%f50, [%rd22+16];
	fma.rn.f32 	%f51, %f50, %f41, %f48;
	add.f32 	%f52, %f49, %f50;
	ld.global.nc.f32 	%f53, [%rd22+12];
	ld.shared.v4.f32 	{%f54, %f55, %f56, %f57}, [%r89+-16];
	fma.rn.f32 	%f58, %f53, %f54, %f51;
	add.f32 	%f59, %f52, %f53;
	ld.global.nc.f32 	%f60, [%rd22+8];
	fma.rn.f32 	%f61, %f60, %f55, %f58;
	add.f32 	%f62, %f59, %f60;
	ld.global.nc.f32 	%f63, [%rd22+4];
	fma.rn.f32 	%f64, %f63, %f56, %f61;
	add.f32 	%f65, %f62, %f63;
	ld.global.nc.f32 	%f66, [%rd22];
	fma.rn.f32 	%f67, %f66, %f57, %f64;
	add.f32 	%f68, %f65, %f66;
	ld.global.nc.f32 	%f69, [%rd22+-4];
	ld.shared.v4.f32 	{%f70, %f71, %f72, %f73}, [%r89];
	fma.rn.f32 	%f74, %f69, %f70, %f67;
	add.f32 	%f75, %f68, %f69;
	ld.global.nc.f32 	%f76, [%rd22+-8];
	fma.rn.f32 	%f77, %f76, %f71, %f74;
	add.f32 	%f78, %f75, %f76;
	ld.global.nc.f32 	%f79, [%rd22+-12];
	fma.rn.f32 	%f80, %f79, %f72, %f77;
	add.f32 	%f81, %f78, %f79;
	ld.global.nc.f32 	%f82, [%rd22+-16];
	fma.rn.f32 	%f83, %f82, %f73, %f80;
	add.f32 	%f84, %f81, %f82;
	ld.global.nc.f32 	%f85, [%rd22+-20];
	ld.shared.v4.f32 	{%f86, %f87, %f88, %f89}, [%r89+16];
	fma.rn.f32 	%f90, %f85, %f86, %f83;
	add.f32 	%f91, %f84, %f85;
	ld.global.nc.f32 	%f92, [%rd22+-24];
	fma.rn.f32 	%f93, %f92, %f87, %f90;
	add.f32 	%f94, %f91, %f92;
	ld.global.nc.f32 	%f95, [%rd22+-28];
	fma.rn.f32 	%f96, %f95, %f88, %f93;
	add.f32 	%f97, %f94, %f95;
	ld.global.nc.f32 	%f98, [%rd22+-32];
	fma.rn.f32 	%f173, %f98, %f89, %f96;
	add.f32 	%f174, %f97, %f98;
	add.s32 	%r93, %r93, -16;
	add.s32 	%r90, %r90, 16;
	add.s32 	%r89, %r89, 64;
	setp.ne.s32 	%p21, %r90, 0;
	mov.u32 	%r94, %r21;
	@%p21 bra 	$L__BB0_18;
$L__BB0_19:
	setp.eq.s32 	%p22, %r19, 0;
	@%p22 bra 	$L__BB0_29;
	add.s32 	%r71, %r19, -1;
	setp.lt.u32 	%p23, %r71, 7;
	@%p23 bra 	$L__BB0_22;
	mul.wide.s32 	%rd23, %r93, 4;
	add.s64 	%rd24, %rd1, %rd23;
	ld.global.nc.f32 	%f100, [%rd24];
	shl.b32 	%r72, %r94, 2;
	mov.u32 	%r73, sqrt_diffs;
	add.s32 	%r74, %r73, %r72;
	ld.shared.f32 	%f101, [%r74];
	fma.rn.f32 	%f102, %f100, %f101, %f173;
	add.f32 	%f103, %f174, %f100;
	ld.global.nc.f32 	%f104, [%rd24+-4];
	ld.shared.f32 	%f105, [%r74+4];
	fma.rn.f32 	%f106, %f104, %f105, %f102;
	add.f32 	%f107, %f103, %f104;
	ld.global.nc.f32 	%f108, [%rd24+-8];
	ld.shared.f32 	%f109, [%r74+8];
	fma.rn.f32 	%f110, %f108, %f109, %f106;
	add.f32 	%f111, %f107, %f108;
	ld.global.nc.f32 	%f112, [%rd24+-12];
	ld.shared.f32 	%f113, [%r74+12];
	fma.rn.f32 	%f114, %f112, %f113, %f110;
	add.f32 	%f115, %f111, %f112;
	ld.global.nc.f32 	%f116, [%rd24+-16];
	ld.shared.f32 	%f117, [%r74+16];
	fma.rn.f32 	%f118, %f116, %f117, %f114;
	add.f32 	%f119, %f115, %f116;
	ld.global.nc.f32 	%f120, [%rd24+-20];
	ld.shared.f32 	%f121, [%r74+20];
	fma.rn.f32 	%f122, %f120, %f121, %f118;
	add.f32 	%f123, %f119, %f120;
	ld.global.nc.f32 	%f124, [%rd24+-24];
	ld.shared.f32 	%f125, [%r74+24];
	fma.rn.f32 	%f126, %f124, %f125, %f122;
	add.f32 	%f127, %f123, %f124;
	ld.global.nc.f32 	%f128, [%rd24+-28];
	ld.shared.f32 	%f129, [%r74+28];
	fma.rn.f32 	%f173, %f128, %f129, %f126;
	add.f32 	%f174, %f127, %f128;
	add.s32 	%r93, %r93, -8;
	add.s32 	%r94, %r94, 8;
$L__BB0_22:
	setp.eq.s32 	%p24, %r20, 0;
	@%p24 bra 	$L__BB0_29;
	add.s32 	%r75, %r20, -1;
	setp.lt.u32 	%p25, %r75, 3;
	@%p25 bra 	$L__BB0_25;
	mul.wide.s32 	%rd25, %r93, 4;
	add.s64 	%rd26, %rd1, %rd25;
	ld.global.nc.f32 	%f131, [%rd26];
	shl.b32 	%r76, %r94, 2;
	mov.u32 	%r77, sqrt_diffs;
	add.s32 	%r78, %r77, %r76;
	ld.shared.f32 	%f132, [%r78];
	fma.rn.f32 	%f133, %f131, %f132, %f173;
	add.f32 	%f134, %f174, %f131;
	ld.global.nc.f32 	%f135, [%rd26+-4];
	ld.shared.f32 	%f136, [%r78+4];
	fma.rn.f32 	%f137, %f135, %f136, %f133;
	add.f32 	%f138, %f134, %f135;
	ld.global.nc.f32 	%f139, [%rd26+-8];
	ld.shared.f32 	%f140, [%r78+8];
	fma.rn.f32 	%f141, %f139, %f140, %f137;
	add.f32 	%f142, %f138, %f139;
	ld.global.nc.f32 	%f143, [%rd26+-12];
	ld.shared.f32 	%f144, [%r78+12];
	fma.rn.f32 	%f173, %f143, %f144, %f141;
	add.f32 	%f174, %f142, %f143;
	add.s32 	%r93, %r93, -4;
	add.s32 	%r94, %r94, 4;
$L__BB0_25:
	setp.eq.s32 	%p26, %r22, 0;
	@%p26 bra 	$L__BB0_29;
	setp.eq.s32 	%p27, %r22, 1;
	mul.wide.s32 	%rd27, %r93, 4;
	add.s64 	%rd5, %rd1, %rd27;
	ld.global.nc.f32 	%f145, [%rd5];
	shl.b32 	%r79, %r94, 2;
	mov.u32 	%r80, sqrt_diffs;
	add.s32 	%r42, %r80, %r79;
	ld.shared.f32 	%f146, [%r42];
	fma.rn.f32 	%f173, %f145, %f146, %f173;
	add.f32 	%f174, %f174, %f145;
	@%p27 bra 	$L__BB0_29;
	setp.eq.s32 	%p28, %r22, 2;
	ld.global.nc.f32 	%f147, [%rd5+-4];
	ld.shared.f32 	%f148, [%r42+4];
	fma.rn.f32 	%f173, %f147, %f148, %f173;
	add.f32 	%f174, %f174, %f147;
	@%p28 bra 	$L__BB0_29;
	ld.global.nc.f32 	%f149, [%rd5+-8];
	ld.shared.f32 	%f150, [%r42+8];
	fma.rn.f32 	%f173, %f149, %f150, %f173;
	add.f32 	%f174, %f174, %f149;
$L__BB0_29:
	setp.gt.f32 	%p29, %f174, 0f00000000;
	div.rn.f32 	%f151, %f173, %f174;
	selp.f32 	%f152, %f151, 0f00000000, %p29;
	sub.s32 	%r81, %r88, %r16;
	mul.wide.s32 	%rd28, %r81, 4;
	add.s64 	%rd29, %rd4, %rd28;
	ld.global.nc.f32 	%f153, [%rd29+4];
	ld.global.nc.f32 	%f154, [%rd29];
	mov.f32 	%f155, 0f3F800000;
	sub.f32 	%f156, %f155, %f152;
	mul.f32 	%f157, %f156, %f154;
	fma.rn.f32 	%f158, %f152, %f153, %f157;
	add.s32 	%r82, %r88, %r2;
	mul.wide.s32 	%rd30, %r82, 4;
	add.s64 	%rd31, %rd2, %rd30;
	st.global.f32 	[%rd31], %f158;
$L__BB0_30:
	add.s32 	%r88, %r88, %r6;
	setp.lt.s32 	%p30, %r88, %r44;
	@%p30 bra 	$L__BB0_15;
$L__BB0_31:
	ret;

}
	// .globl	nma_many_series_one_param_f32
.visible .entry nma_many_series_one_param_f32(
	.param .u64 .ptr .align 1 nma_many_series_one_param_f32_param_0,
	.param .u64 .ptr .align 1 nma_many_series_one_param_f32_param_1,
	.param .u64 .ptr .align 1 nma_many_series_one_param_f32_param_2,
	.param .u32 nma_many_series_one_param_f32_param_3,
	.param .u32 nma_many_series_one_param_f32_param_4,
	.param .u32 nma_many_series_one_param_f32_param_5,
	.param .u64 .ptr .align 1 nma_many_series_one_param_f32_param_6
)
{
	.reg .pred 	%p<33>;
	.reg .b32 	%r<148>;
	.reg .b32 	%f<111>;
	.reg .b64 	%rd<70>;

	ld.param.u64 	%rd5, [nma_many_series_one_param_f32_param_1];
	ld.param.u64 	%rd4, [nma_many_series_one_param_f32_param_2];
	ld.param.u32 	%r62, [nma_many_series_one_param_f32_param_3];
	ld.param.u32 	%r63, [nma_many_series_one_param_f32_param_4];
	ld.param.u32 	%r64, [nma_many_series_one_param_f32_param_5];
	ld.param.u64 	%rd6, [nma_many_series_one_param_f32_param_6];
	cvta.to.global.u64 	%rd1, %rd5;
	cvta.to.global.u64 	%rd2, %rd6;
	mov.u32 	%r1, %tid.x;
	setp.ge.s32 	%p1, %r1, %r64;
	@%p1 bra 	$L__BB1_3;
	mov.u32 	%r2, %ntid.x;
	mov.u32 	%r67, sqrt_diffs;
	mov.u32 	%r125, %r1;
$L__BB1_2:
	cvt.rn.f32.s32 	%f25, %r125;
	sqrt.rn.f32 	%f26, %f25;
	add.s32 	%r65, %r125, 1;
	cvt.rn.f32.s32 	%f27, %r65;
	sqrt.rn.f32 	%f28, %f27;
	sub.f32 	%f29, %f28, %f26;
	shl.b32 	%r66, %r125, 2;
	add.s32 	%r68, %r67, %r66;
	st.shared.f32 	[%r68], %f29;
	add.s32 	%r125, %r125, %r2;
	setp.lt.s32 	%p2, %r125, %r64;
	@%p2 bra 	$L__BB1_2;
$L__BB1_3:
	bar.sync 	0;
	mov.u32 	%r69, %ctaid.x;
	mov.u32 	%r70, %ntid.x;
	mad.lo.s32 	%r5, %r69, %r70, %r1;
	setp.ge.s32 	%p3, %r5, %r62;
	@%p3 bra 	$L__BB1_31;
	setp.lt.s32 	%p4, %r63, 1;
	@%p4 bra 	$L__BB1_16;
	and.b32  	%r6, %r63, 7;
	setp.lt.u32 	%p5, %r63, 8;
	mov.b32 	%r128, 0;
	@%p5 bra 	$L__BB1_8;
	and.b32  	%r128, %r63, 2147483640;
	mov.b32 	%r126, 0;
	mul.wide.s32 	%rd9, %r62, 4;
$L__BB1_7:
	.pragma "nounroll";
	mad.lo.s32 	%r73, %r126, %r62, %r5;
	mul.wide.s32 	%rd7, %r73, 4;
	add.s64 	%rd8, %rd2, %rd7;
	mov.b32 	%r74, 2147483647;
	st.global.u32 	[%rd8], %r74;
	add.s64 	%rd10, %rd8, %rd9;
	st.global.u32 	[%rd10], %r74;
	add.s64 	%rd11, %rd10, %rd9;
	st.global.u32 	[%rd11], %r74;
	add.s64 	%rd12, %rd11, %rd9;
	st.global.u32 	[%rd12], %r74;
	add.s64 	%rd13, %rd12, %rd9;
	st.global.u32 	[%rd13], %r74;
	add.s64 	%rd14, %rd13, %rd9;
	st.global.u32 	[%rd14], %r74;
	add.s64 	%rd15, %rd14, %rd9;
	st.global.u32 	[%rd15], %r74;
	add.s64 	%rd16, %rd15, %rd9;
	st.global.u32 	[%rd16], %r74;
	add.s32 	%r126, %r126, 8;
	setp.ne.s32 	%p6, %r126, %r128;
	@%p6 bra 	$L__BB1_7;
$L__BB1_8:
	setp.eq.s32 	%p7, %r6, 0;
	@%p7 bra 	$L__BB1_16;
	and.b32  	%r11, %r63, 3;
	setp.lt.u32 	%p8, %r6, 4;
	@%p8 bra 	$L__BB1_11;
	mad.lo.s32 	%r75, %r128, %r62, %r5;
	mul.wide.s32 	%rd17, %r75, 4;
	add.s64 	%rd18, %rd2, %rd17;
	mov.b32 	%r76, 2147483647;
	st.global.u32 	[%rd18], %r76;
	mul.wide.s32 	%rd19, %r62, 4;
	add.s64 	%rd20, %rd18, %rd19;
	st.global.u32 	[%rd20], %r76;
	add.s64 	%rd21, %rd20, %rd19;
	st.global.u32 	[%rd21], %r76;
	add.s64 	%rd22, %rd21, %rd19;
	st.global.u32 	[%rd22], %r76;
	add.s32 	%r128, %r128, 4;
$L__BB1_11:
	setp.eq.s32 	%p9, %r11, 0;
	@%p9 bra 	$L__BB1_16;
	setp.eq.s32 	%p10, %r11, 1;
	@%p10 bra 	$L__BB1_14;
	mad.lo.s32 	%r77, %r128, %r62, %r5;
	mul.wide.s32 	%rd23, %r77, 4;
	add.s64 	%rd24, %rd2, %rd23;
	mov.b32 	%r78, 2147483647;
	st.global.u32 	[%rd24], %r78;
	mul.wide.s32 	%rd25, %r62, 4;
	add.s64 	%rd26, %rd24, %rd25;
	st.global.u32 	[%rd26], %r78;
	add.s32 	%r128, %r128, 2;
$L__BB1_14:
	and.b32  	%r79, %r63, 1;
	setp.eq.b32 	%p11, %r79, 1;
	not.pred 	%p12, %p11;
	@%p12 bra 	$L__BB1_16;
	mad.lo.s32 	%r80, %r128, %r62, %r5;
	mul.wide.s32 	%rd27, %r80, 4;
	add.s64 	%rd28, %rd2, %rd27;
	mov.b32 	%r81, 2147483647;
	st.global.u32 	[%rd28], %r81;
$L__BB1_16:
	setp.lt.s32 	%p13, %r64, 1;
	setp.ge.s32 	%p14, %r64, %r63;
	or.pred  	%p15, %p13, %p14;
	@%p15 bra 	$L__BB1_31;
	cvta.to.global.u64 	%rd29, %rd4;
	mul.wide.s32 	%rd30, %r5, 4;
	add.s64 	%rd31, %rd29, %rd30;
	ld.global.nc.u32 	%r82, [%rd31];
	setp.lt.s32 	%p16, %r82, 0;
	setp.le.s32 	%p17, %r63, %r82;
	sub.s32 	%r84, %r63, %r82;
	setp.le.s32 	%p18, %r84, %r64;
	or.pred  	%p19, %p17, %p18;
	or.pred  	%p20, %p19, %p16;
	add.s32 	%r130, %r82, %r64;
	setp.ge.s32 	%p21, %r130, %r63;
	or.pred  	%p22, %p20, %p21;
	@%p22 bra 	$L__BB1_31;
	and.b32  	%r17, %r64, 7;
	and.b32  	%r18, %r64, 2147483640;
	neg.s32 	%r19, %r18;
$L__BB1_19:
	setp.lt.u32 	%p23, %r64, 8;
	mov.f32 	%f110, 0f00000000;
	mov.b32 	%r144, 0;
	mov.u32 	%r143, %r130;
	mov.f32 	%f109, %f110;
	@%p23 bra 	$L__BB1_22;
	add.s32 	%r87, %r130, -1;
	mad.lo.s32 	%r138, %r62, %r87, %r5;
	add.s32 	%r88, %r130, -2;
	mad.lo.s32 	%r137, %r62, %r88, %r5;
	add.s32 	%r89, %r130, -3;
	mad.lo.s32 	%r136, %r62, %r89, %r5;
	add.s32 	%r90, %r130, -4;
	mad.lo.s32 	%r135, %r62, %r90, %r5;
	add.s32 	%r91, %r130, -5;
	mad.lo.s32 	%r134, %r62, %r91, %r5;
	add.s32 	%r92, %r130, -6;
	mad.lo.s32 	%r133, %r62, %r92, %r5;
	add.s32 	%r93, %r130, -7;
	mad.lo.s32 	%r132, %r62, %r93, %r5;
	mad.lo.s32 	%r131, %r62, %r130, %r5;
	mov.u32 	%r94, sqrt_diffs;
	add.s32 	%r139, %r94, 16;
	mov.f32 	%f110, 0f00000000;
	mov.u32 	%r140, %r19;
	mov.u32 	%r143, %r130;
$L__BB1_21:
	.pragma "nounroll";
	mul.wide.s32 	%rd32, %r131, 4;
	add.s64 	%rd33, %rd1, %rd32;
	ld.global.nc.f32 	%f33, [%rd33];
	ld.shared.v4.f32 	{%f34, %f35, %f36, %f37}, [%r139+-16];
	fma.rn.f32 	%f38, %f33, %f34, %f109;
	add.f32 	%f39, %f110, %f33;
	mul.wide.s32 	%rd34, %r138, 4;
	add.s64 	%rd35, %rd1, %rd34;
	ld.global.nc.f32 	%f40, [%rd35];
	fma.rn.f32 	%f41, %f40, %f35, %f38;
	add.f32 	%f42, %f39, %f40;
	mul.wide.s32 	%rd36, %r137, 4;
	add.s64 	%rd37, %rd1, %rd36;
	ld.global.nc.f32 	%f43, [%rd37];
	fma.rn.f32 	%f44, %f43, %f36, %f41;
	add.f32 	%f45, %f42, %f43;
	mul.wide.s32 	%rd38, %r136, 4;
	add.s64 	%rd39, %rd1, %rd38;
	ld.global.nc.f32 	%f46, [%rd39];
	fma.rn.f32 	%f47, %f46, %f37, %f44;
	add.f32 	%f48, %f45, %f46;
	mul.wide.s32 	%rd40, %r135, 4;
	add.s64 	%rd41, %rd1, %rd40;
	ld.global.nc.f32 	%f49, [%rd41];
	ld.shared.v4.f32 	{%f50, %f51, %f52, %f53}, [%r139];
	fma.rn.f32 	%f54, %f49, %f50, %f47;
	add.f32 	%f55, %f48, %f49;
	mul.wide.s32 	%rd42, %r134, 4;
	add.s64 	%rd43, %rd1, %rd42;
	ld.global.nc.f32 	%f56, [%rd43];
	fma.rn.f32 	%f57, %f56, %f51, %f54;
	add.f32 	%f58, %f55, %f56;
	mul.wide.s32 	%rd44, %r133, 4;
	add.s64 	%rd45, %rd1, %rd44;
	ld.global.nc.f32 	%f59, [%rd45];
	fma.rn.f32 	%f60, %f59, %f52, %f57;
	add.f32 	%f61, %f58, %f59;
	mul.wide.s32 	%rd46, %r132, 4;
	add.s64 	%rd47, %rd1, %rd46;
	ld.global.nc.f32 	%f62, [%rd47];
	fma.rn.f32 	%f109, %f62, %f53, %f60;
	add.f32 	%f110, %f61, %f62;
	add.s32 	%r143, %r143, -8;
	add.s32 	%r140, %r140, 8;
	add.s32 	%r139, %r139, 32;
	shl.b32 	%r95, %r62, 3;
	sub.s32 	%r138, %r138, %r95;
	sub.s32 	%r137, %r137, %r95;
	sub.s32 	%r136, %r136, %r95;
	sub.s32 	%r135, %r135, %r95;
	sub.s32 	%r134, %r134, %r95;
	sub.s32 	%r133, %r133, %r95;
	sub.s32 	%r132, %r132, %r95;
	sub.s32 	%r131, %r131, %r95;
	setp.ne.s32 	%p24, %r140, 0;
	mov.u32 	%r144, %r18;
	@%p24 bra 	$L__BB1_21;
$L__BB1_22:
	setp.eq.s32 	%p25, %r17, 0;
	@%p25 bra 	$L__BB1_30;
	add.s32 	%r96, %r17, -1;
	setp.lt.u32 	%p26, %r96, 3;
	@%p26 bra 	$L__BB1_25;
	mul.lo.s32 	%r97, %r143, %r62;
	add.s32 	%r98, %r97, %r5;
	mul.wide.s32 	%rd48, %r98, 4;
	add.s64 	%rd49, %rd1, %rd48;
	ld.global.nc.f32 	%f64, [%rd49];
	shl.b32 	%r99, %r144, 2;
	mov.u32 	%r100, sqrt_diffs;
	add.s32 	%r101, %r100, %r99;
	ld.shared.f32 	%f65, [%r101];
	fma.rn.f32 	%f66, %f64, %f65, %f109;
	add.f32 	%f67, %f110, %f64;
	sub.s32 	%r102, %r97, %r62;
	add.s32 	%r103, %r102, %r5;
	mul.wide.s32 	%rd50, %r103, 4;
	add.s64 	%rd51, %rd1, %rd50;
	ld.global.nc.f32 	%f68, [%rd51];
	ld.shared.f32 	%f69, [%r101+4];
	fma.rn.f32 	%f70, %f68, %f69, %f66;
	add.f32 	%f71, %f67, %f68;
	sub.s32 	%r104, %r102, %r62;
	add.s32 	%r105, %r104, %r5;
	mul.wide.s32 	%rd52, %r105, 4;
	add.s64 	%rd53, %rd1, %rd52;
	ld.global.nc.f32 	%f72, [%rd53];
	ld.shared.f32 	%f73, [%r101+8];
	fma.rn.f32 	%f74, %f72, %f73, %f70;
	add.f32 	%f75, %f71, %f72;
	sub.s32 	%r106, %r104, %r62;
	add.s32 	%r107, %r106, %r5;
	mul.wide.s32 	%rd54, %r107, 4;
	add.s64 	%rd55, %rd1, %rd54;
	ld.global.nc.f32 	%f76, [%rd55];
	ld.shared.f32 	%f77, [%r101+12];
	fma.rn.f32 	%f109, %f76, %f77, %f74;
	add.f32 	%f110, %f75, %f76;
	add.s32 	%r143, %r143, -4;
	add.s32 	%r144, %r144, 4;
$L__BB1_25:
	and.b32  	%r108, %r64, 3;
	setp.eq.s32 	%p27, %r108, 0;
	@%p27 bra 	$L__BB1_30;
	setp.eq.s32 	%p28, %r108, 1;
	@%p28 bra 	$L__BB1_28;
	mul.lo.s32 	%r109, %r143, %r62;
	add.s32 	%r110, %r109, %r5;
	mul.wide.s32 	%rd56, %r110, 4;
	add.s64 	%rd57, %rd1, %rd56;
	ld.global.nc.f32 	%f79, [%rd57];
	shl.b32 	%r111, %r144, 2;
	mov.u32 	%r112, sqrt_diffs;
	add.s32 	%r113, %r112, %r111;
	ld.shared.f32 	%f80, [%r113];
	fma.rn.f32 	%f81, %f79, %f80, %f109;
	add.f32 	%f82, %f110, %f79;
	sub.s32 	%r114, %r109, %r62;
	add.s32 	%r115, %r114, %r5;
	mul.wide.s32 	%rd58, %r115, 4;
	add.s64 	%rd59, %rd1, %rd58;
	ld.global.nc.f32 	%f83, [%rd59];
	ld.shared.f32 	%f84, [%r113+4];
	fma.rn.f32 	%f109, %f83, %f84, %f81;
	add.f32 	%f110, %f82, %f83;
	add.s32 	%r143, %r143, -2;
	add.s32 	%r144, %r144, 2;
$L__BB1_28:
	and.b32  	%r116, %r64, 1;
	setp.eq.b32 	%p29, %r116, 1;
	not.pred 	%p30, %p29;
	@%p30 bra 	$L__BB1_30;
	mad.lo.s32 	%r117, %r143, %r62, %r5;
	mul.wide.s32 	%rd60, %r117, 4;
	add.s64 	%rd61, %rd1, %rd60;
	ld.global.nc.f32 	%f85, [%rd61];
	shl.b32 	%r118, %r144, 2;
	mov.u32 	%r119, sqrt_diffs;
	add.s32 	%r120, %r119, %r118;
	ld.shared.f32 	%f86, [%r120];
	fma.rn.f32 	%f109, %f85, %f86, %f109;
	add.f32 	%f110, %f110, %f85;
$L__BB1_30:
	ld.param.u64 	%rd69, [nma_many_series_one_param_f32_param_0];
	setp.gt.f32 	%p31, %f110, 0f00000000;
	div.rn.f32 	%f87, %f109, %f110;
	selp.f32 	%f88, %f87, 0f00000000, %p31;
	sub.s32 	%r121, %r130, %r64;
	mad.lo.s32 	%r122, %r121, %r62, %r5;
	add.s32 	%r123, %r122, %r62;
	cvta.to.global.u64 	%rd62, %rd69;
	mul.wide.s32 	%rd63, %r123, 4;
	add.s64 	%rd64, %rd62, %rd63;
	ld.global.nc.f32 	%f89, [%rd64];
	mul.wide.s32 	%rd65, %r122, 4;
	add.s64 	%rd66, %rd62, %rd65;
	ld.global.nc.f32 	%f90, [%rd66];
	mov.f32 	%f91, 0f3F800000;
	sub.f32 	%f92, %f91, %f88;
	mul.f32 	%f93, %f92, %f90;
	fma.rn.f32 	%f94, %f88, %f89, %f93;
	mad.lo.s32 	%r124, %r130, %r62, %r5;
	mul.wide.s32 	%rd67, %r124, 4;
	add.s64 	%rd68, %rd2, %rd67;
	st.global.f32 	[%rd68], %f94;
	add.s32 	%r130, %r130, 1;
	setp.lt.s32 	%p32, %r130, %r63;
	@%p32 bra 	$L__BB1_19;
$L__BB1_31:
	ret;

}


// ===== COMPILED SASS (sm_100) =====

	.target	sm_100

	.elftype	@"ET_EXEC"


//--------------------- .note.nv.tkinfo           --------------------------
	.section	.note.nv.tkinfo,"",@"SHT_NOTE"
	.sectionflags	@"SHF_NOTE_NV_TKINFO"
	.tkinfo
        /*0018*/ 	.word	0x00000002
        /*0030*/ 	.string	""
        /*0030*/ 	.string	"ptxas"
        /*0030*/ 	.string	"Cuda compilation tools, release 13.0, V13.0.88"
        /*0030*/ 	.string	"Build cuda_13.0.r13.0/compiler.36424714_0"
        /*0030*/ 	.string	"-arch sm_100 -m 64 "



//--------------------- .note.nv.cuinfo           --------------------------
	.section	.note.nv.cuinfo,"",@"SHT_NOTE"
	.sectionflags	@"SHF_NOTE_NV_CUINFO"
        /*0018*/ 	.short	0x0002
        /*001a*/ 	.short	0x0064
        /*001c*/ 	.short	0x0082
	.zero		2


//--------------------- .nv.info                  --------------------------
	.section	.nv.info,"",@"SHT_CUDA_INFO"
	.align	4


	//----- nvinfo : EIATTR_REGCOUNT
	.align		4
        /*0000*/ 	.byte	0x04, 0x2f
        /*0002*/ 	.short	(.L_1 - .L_0)
	.align		4
.L_0:
        /*0004*/ 	.word	index@(nma_batch_f32)
        /*0008*/ 	.word	0x00000020


	//----- nvinfo : EIATTR_FRAME_SIZE
	.align		4
.L_1:
        /*000c*/ 	.byte	0x04, 0x11
        /*000e*/ 	.short	(.L_3 - .L_2)
	.align		4
.L_2:
        /*0010*/ 	.word	index@($__internal_3_$__cuda_sm3x_div_rn_noftz_f32_slowpath)
        /*0014*/ 	.word	0x00000000


	//----- nvinfo : EIATTR_FRAME_SIZE
	.align		4
.L_3:
        /*0018*/ 	.byte	0x04, 0x11
        /*001a*/ 	.short	(.L_5 - .L_4)
	.align		4
.L_4:
        /*001c*/ 	.word	index@($__internal_2_$__cuda_sm20_sqrt_rn_f32_slowpath)
        /*0020*/ 	.word	0x00000000


	//----- nvinfo : EIATTR_FRAME_SIZE
	.align		4
.L_5:
        /*0024*/ 	.byte	0x04, 0x11
        /*0026*/ 	.short	(.L_7 - .L_6)
	.align		4
.L_6:
        /*0028*/ 	.word	index@(nma_batch_f32)
        /*002c*/ 	.word	0x00000000


	//----- nvinfo : EIATTR_REGCOUNT
	.align		4
.L_7:
        /*0030*/ 	.byte	0x04, 0x2f
        /*0032*/ 	.short	(.L_9 - .L_8)
	.align		4
.L_8:
        /*0034*/ 	.word	index@(nma_many_series_one_param_f32)
        /*0038*/ 	.word	0x00000020


	//----- nvinfo : EIATTR_FRAME_SIZE
	.align		4
.L_9:
        /*003c*/ 	.byte	0x04, 0x11
        /*003e*/ 	.short	(.L_11 - .L_10)
	.align		4
.L_10:
        /*0040*/ 	.word	index@($__internal_1_$__cuda_sm3x_div_rn_noftz_f32_slowpath)
        /*0044*/ 	.word	0x00000000


	//----- nvinfo : EIATTR_FRAME_SIZE
	.align		4
.L_11:
        /*0048*/ 	.byte	0x04, 0x11
        /*004a*/ 	.short	(.L_13 - .L_12)
	.align		4
.L_12:
        /*004c*/ 	.word	index@($__internal_0_$__cuda_sm20_sqrt_rn_f32_slowpath)
        /*0050*/ 	.word	0x00000000


	//----- nvinfo : EIATTR_FRAME_SIZE
	.align		4
.L_13:
        /*0054*/ 	.byte	0x04, 0x11
        /*0056*/ 	.short	(.L_15 - .L_14)
	.align		4
.L_14:
        /*0058*/ 	.word	index@(nma_many_series_one_param_f32)
        /*005c*/ 	.word	0x00000000


	//----- nvinfo : EIATTR_MIN_STACK_SIZE
	.align		4
.L_15:
        /*0060*/ 	.byte	0x04, 0x12
        /*0062*/ 	.short	(.L_17 - .L_16)
	.align		4
.L_16:
        /*0064*/ 	.word	index@(nma_many_series_one_param_f32)
        /*0068*/ 	.word	0x00000000


	//----- nvinfo : EIATTR_MIN_STACK_SIZE
	.align		4
.L_17:
        /*006c*/ 	.byte	0x04, 0x12
        /*006e*/ 	.short	(.L_19 - .L_18)
	.align		4
.L_18:
        /*0070*/ 	.word	index@(nma_batch_f32)
        /*0074*/ 	.word	0x00000000
.L_19:


//--------------------- .nv.compat                --------------------------
	.section	.nv.compat,"",@"SHT_CUDA_COMPAT_INFO"
	.align	4
        /*0000*/ 	.byte	0x02, 0x09, 0x00, 0x00, 0x02, 0x02, 0x01, 0x00, 0x02, 0x05, 0x05, 0x00, 0x03, 0x07, 0x01, 0x01
        /*0010*/ 	.byte	0x02, 0x03, 0x00, 0x00, 0x02, 0x06, 0x01, 0x00, 0x04, 0x0b, 0x08, 0x00, 0x01, 0x00, 0x00, 0x00
        /*0020*/ 	.byte	0x00, 0x00, 0x00, 0x00


//--------------------- .nv.info.nma_many_series_one_param_f32 --------------------------
	.section	.nv.info.nma_many_series_one_param_f32,"",@"SHT_CUDA_INFO"
	.sectionflags	@""
	.align	4


	//----- nvinfo : EIATTR_CUDA_API_VERSION
	.align		4
        /*0000*/ 	.byte	0x04, 0x37
        /*0002*/ 	.short	(.L_21 - .L_20)
.L_20:
        /*0004*/ 	.word	0x00000082


	//----- nvinfo : EIATTR_KPARAM_INFO
	.align		4
.L_21:
        /*0008*/ 	.byte	0x04, 0x17
        /*000a*/ 	.short	(.L_23 - .L_22)
.L_22:
        /*000c*/ 	.word	0x00000000
        /*0010*/ 	.short	0x0006
        /*0012*/ 	.short	0x0028
        /*0014*/ 	.byte	0x00, 0xf5, 0x21, 0x00


	//----- nvinfo : EIATTR_KPARAM_INFO
	.align		4
.L_23:
        /*0018*/ 	.byte	0x04, 0x17
        /*001a*/ 	.short	(.L_25 - .L_24)
.L_24:
        /*001c*/ 	.word	0x00000000
        /*0020*/ 	.short	0x0005
        /*0022*/ 	.short	0x0020
        /*0024*/ 	.byte	0x00, 0xf0, 0x11, 0x00


	//----- nvinfo : EIATTR_KPARAM_INFO
	.align		4
.L_25:
        /*0028*/ 	.byte	0x04, 0x17
        /*002a*/ 	.short	(.L_27 - .L_26)
.L_26:
        /*002c*/ 	.word	0x00000000
        /*0030*/ 	.short	0x0004
        /*0032*/ 	.short	0x001c
        /*0034*/ 	.byte	0x00, 0xf0, 0x11, 0x00


	//----- nvinfo : EIATTR_KPARAM_INFO
	.align		4
.L_27:
        /*0038*/ 	.byte	0x04, 0x17
        /*003a*/ 	.short	(.L_29 - .L_28)
.L_28:
        /*003c*/ 	.word	0x00000000
        /*0040*/ 	.short	0x0003
        /*0042*/ 	.short	0x0018
        /*0044*/ 	.byte	0x00, 0xf0, 0x11, 0x00


	//----- nvinfo : EIATTR_KPARAM_INFO
	.align		4
.L_29:
        /*0048*/ 	.byte	0x04, 0x17
        /*004a*/ 	.short	(.L_31 - .L_30)
.L_30:
        /*004c*/ 	.word	0x00000000
        /*0050*/ 	.short	0x0002
        /*0052*/ 	.short	0x0010
        /*0054*/ 	.byte	0x00, 0xf5, 0x21, 0x00


	//----- nvinfo : EIATTR_KPARAM_INFO
	.align		4
.L_31:
        /*0058*/ 	.byte	0x04, 0x17
        /*005a*/ 	.short	(.L_33 - .L_32)
.L_32:
        /*005c*/ 	.word	0x00000000
        /*0060*/ 	.short	0x0001
        /*0062*/ 	.short	0x0008
        /*0064*/ 	.byte	0x00, 0xf5, 0x21, 0x00


	//----- nvinfo : EIATTR_KPARAM_INFO
	.align		4
.L_33:
        /*0068*/ 	.byte	0x04, 0x17
        /*006a*/ 	.short	(.L_35 - .L_34)
.L_34:
        /*006c*/ 	.word	0x00000000
        /*0070*/ 	.short	0x0000
        /*0072*/ 	.short	0x0000
        /*0074*/ 	.byte	0x00, 0xf5, 0x21, 0x00


	//----- nvinfo : EIATTR_SPARSE_MMA_MASK
	.align		4
.L_35:
        /*0078*/ 	.byte	0x03, 0x50
        /*007a*/ 	.short	0x0000


	//----- nvinfo : EIATTR_MAXREG_COUNT
	.align		4
        /*007c*/ 	.byte	0x03, 0x1b
        /*007e*/ 	.short	0x00ff


	//----- nvinfo : EIATTR_NUM_BARRIERS
	.align		4
        /*0080*/ 	.byte	0x02, 0x4c
        /*0082*/ 	.byte	0x01
	.zero		1


	//----- nvinfo : EIATTR_MERCURY_ISA_VERSION
	.align		4
        /*0084*/ 	.byte	0x03, 0x5f
        /*0086*/ 	.short	0x0101


	//----- nvinfo : EIATTR_VRC_CTA_INIT_COUNT
	.align		4
        /*0088*/ 	.byte	0x02, 0x4a
	.zero		1
	.zero		1


	//----- nvinfo : EIATTR_EXIT_INSTR_OFFSETS
	.align		4
        /*008c*/ 	.byte	0x04, 0x1c
        /*008e*/ 	.short	(.L_37 - .L_36)


	//   ....[0]....
.L_36:
        /*0090*/ 	.word	0x000003a0


	//   ....[1]....
        /*0094*/ 	.word	0x00000810


	//   ....[2]....
        /*0098*/ 	.word	0x000008b0


	//   ....[3]....
        /*009c*/ 	.word	0x00001560


	//----- nvinfo : EIATTR_CRS_STACK_SIZE
	.align		4
.L_37:
        /*00a0*/ 	.byte	0x04, 0x1e
        /*00a2*/ 	.short	(.L_39 - .L_38)
.L_38:
        /*00a4*/ 	.word	0x00000000


	//----- nvinfo : EIATTR_CBANK_PARAM_SIZE
	.align		4
.L_39:
        /*00a8*/ 	.byte	0x03, 0x19
        /*00aa*/ 	.short	0x0030


	//----- nvinfo : EIATTR_PARAM_CBANK
	.align		4
        /*00ac*/ 	.byte	0x04, 0x0a
        /*00ae*/ 	.short	(.L_41 - .L_40)
	.align		4
.L_40:
        /*00b0*/ 	.word	index@(.nv.constant0.nma_many_series_one_param_f32)
        /*00b4*/ 	.short	0x0380
        /*00b6*/ 	.short	0x0030


	//----- nvinfo : EIATTR_SW_WAR
	.align		4
.L_41:
        /*00b8*/ 	.byte	0x04, 0x36
        /*00ba*/ 	.short	(.L_43 - .L_42)
.L_42:
        /*00bc*/ 	.word	0x00000008
.L_43:


//--------------------- .nv.info.nma_batch_f32    --------------------------
	.section	.nv.info.nma_batch_f32,"",@"SHT_CUDA_INFO"
	.sectionflags	@""
	.align	4


	//----- nvinfo : EIATTR_CUDA_API_VERSION
	.align		4
        /*0000*/ 	.byte	0x04, 0x37
        /*0002*/ 	.short	(.L_45 - .L_44)
.L_44:
        /*0004*/ 	.word	0x00000082


	//----- nvinfo : EIATTR_KPARAM_INFO
	.align		4
.L_45:
        /*0008*/ 	.byte	0x04, 0x17
        /*000a*/ 	.short	(.L_47 - .L_46)
.L_46:
        /*000c*/ 	.word	0x00000000
        /*0010*/ 	.short	0x0006
        /*0012*/ 	.short	0x0028
        /*0014*/ 	.byte	0x00, 0xf5, 0x21, 0x00


	//----- nvinfo : EIATTR_KPARAM_INFO
	.align		4
.L_47:
        /*0018*/ 	.byte	0x04, 0x17
        /*001a*/ 	.short	(.L_49 - .L_48)
.L_48:
        /*001c*/ 	.word	0x00000000
        /*0020*/ 	.short	0x0005
        /*0022*/ 	.short	0x0020
        /*0024*/ 	.byte	0x00, 0xf0, 0x11, 0x00


	//----- nvinfo : EIATTR_KPARAM_INFO
	.align		4
.L_49:
        /*0028*/ 	.byte	0x04, 0x17
        /*002a*/ 	.short	(.L_51 - .L_50)
.L_50:
        /*002c*/ 	.word	0x00000000
        /*0030*/ 	.short	0x0004
        /*0032*/ 	.short	0x001c
        /*0034*/ 	.byte	0x00, 0xf0, 0x11, 0x00


	//----- nvinfo : EIATTR_KPARAM_INFO
	.align		4
.L_51:
        /*0038*/ 	.byte	0x04, 0x17
        /*003a*/ 	.short	(.L_53 - .L_52)
.L_52:
        /*003c*/ 	.word	0x00000000
        /*0040*/ 	.short	0x0003
        /*0042*/ 	.short	0x0018
        /*0044*/ 	.byte	0x00, 0xf0, 0x11, 0x00


	//----- nvinfo : EIATTR_KPARAM_INFO
	.align		4
.L_53:
        /*0048*/ 	.byte	0x04, 0x17
        /*004a*/ 	.short	(.L_55 - .L_54)
.L_54:
        /*004c*/ 	.word	0x00000000
        /*0050*/ 	.short	0x0002
        /*0052*/ 	.short	0x0010
        /*0054*/ 	.byte	0x00, 0xf5, 0x21, 0x00


	//----- nvinfo : EIATTR_KPARAM_INFO
	.align		4
.L_55:
        /*0058*/ 	.byte	0x04, 0x17
        /*005a*/ 	.short	(.L_57 - .L_56)
.L_56:
        /*005c*/ 	.word	0x00000000
        /*0060*/ 	.short	0x0001
        /*0062*/ 	.short	0x0008
        /*0064*/ 	.byte	0x00, 0xf5, 0x21, 0x00


	//----- nvinfo : EIATTR_KPARAM_INFO
	.align		4
.L_57:
        /*0068*/ 	.byte	0x04, 0x17
        /*006a*/ 	.short	(.L_59 - .L_58)
.L_58:
        /*006c*/ 	.word	0x00000000
        /*0070*/ 	.short	0x0000
        /*0072*/ 	.short	0x0000
        /*0074*/ 	.byte	0x00, 0xf5, 0x21, 0x00


	//----- nvinfo : EIATTR_SPARSE_MMA_MASK
	.align		4
.L_59:
        /*0078*/ 	.byte	0x03, 0x50
        /*007a*/ 	.short	0x0000


	//----- nvinfo : EIATTR_MAXREG_COUNT
	.align		4
        /*007c*/ 	.byte	0x03, 0x1b
        /*007e*/ 	.short	0x00ff


	//----- nvinfo : EIATTR_NUM_BARRIERS
	.align		4
        /*0080*/ 	.byte	0x02, 0x4c
        /*0082*/ 	.byte	0x01
	.zero		1


	//----- nvinfo : EIATTR_MERCURY_ISA_VERSION
	.align		4
        /*0084*/ 	.byte	0x03, 0x5f
        /*0086*/ 	.short	0x0101


	//----- nvinfo : EIATTR_UNUSED_LOAD_BYTE_OFFSET
	.align		4
        /*0088*/ 	.byte	0x04, 0x44
        /*008a*/ 	.short	(.L_61 - .L_60)


	//   ....[0]....
.L_60:
        /*008c*/ 	.word	0x000012b0
        /*0090*/ 	.word	0x00000fff


	//----- nvinfo : EIATTR_VRC_CTA_INIT_COUNT
	.align		4
.L_61:
        /*0094*/ 	.byte	0x02, 0x4a
	.zero		1
	.zero		1


	//----- nvinfo : EIATTR_EXIT_INSTR_OFFSETS
	.align		4
        /*0098*/ 	.byte	0x04, 0x1c
        /*009a*/ 	.short	(.L_63 - .L_62)


	//   ....[0]....
.L_62:
        /*009c*/ 	.word	0x00000040


	//   ....[1]....
        /*00a0*/ 	.word	0x00000510


	//   ....[2]....
        /*00a4*/ 	.word	0x00000570


	//   ....[3]....
        /*00a8*/ 	.word	0x00000880


	//   ....[4]....
        /*00ac*/ 	.word	0x00001570


	//----- nvinfo : EIATTR_CRS_STACK_SIZE
	.align		4
.L_63:
        /*00b0*/ 	.byte	0x04, 0x1e
        /*00b2*/ 	.short	(.L_65 - .L_64)
.L_64:
        /*00b4*/ 	.word	0x00000000


	//----- nvinfo : EIATTR_CBANK_PARAM_SIZE
	.align		4
.L_65:
        /*00b8*/ 	.byte	0x03, 0x19
        /*00ba*/ 	.short	0x0030


	//----- nvinfo : EIATTR_PARAM_CBANK
	.align		4
        /*00bc*/ 	.byte	0x04, 0x0a
        /*00be*/ 	.short	(.L_67 - .L_66)
	.align		4
.L_66:
        /*00c0*/ 	.word	index@(.nv.constant0.nma_batch_f32)
        /*00c4*/ 	.short	0x0380
        /*00c6*/ 	.short	0x0030


	//----- nvinfo : EIATTR_SW_WAR
	.align		4
.L_67:
        /*00c8*/ 	.byte	0x04, 0x36
        /*00ca*/ 	.short	(.L_69 - .L_68)
.L_68:
        /*00cc*/ 	.word	0x00000008
.L_69:


//--------------------- .nv.callgraph             --------------------------
	.section	.nv.callgraph,"",@"SHT_CUDA_CALLGRAPH"
	.align	4
	.sectionentsize	8
	.align		4
        /*0000*/ 	.word	0x00000000
	.align		4
        /*0004*/ 	.word	0xffffffff
	.align		4
        /*0008*/ 	.word	0x00000000
	.align		4
        /*000c*/ 	.word	0xfffffffe
	.align		4
        /*0010*/ 	.word	0x00000000
	.align		4
        /*0014*/ 	.word	0xfffffffd
	.align		4
        /*0018*/ 	.word	0x00000000
	.align		4
        /*001c*/ 	.word	0xfffffffc


//--------------------- .text.nma_many_series_one_param_f32 --------------------------
	.section	.text.nma_many_series_one_param_f32,"ax",@progbits
	.align	128
        .global         nma_many_series_one_param_f32
        .type           nma_many_series_one_param_f32,@function
        .size           nma_many_series_one_param_f32,(.L_x_76 - nma_many_series_one_param_f32)
        .other          nma_many_series_one_param_f32,@"STO_CUDA_ENTRY STV_DEFAULT"
nma_many_series_one_param_f32:
.text.nma_many_series_one_param_f32:
[----:B------:R-:W-:Y:S01]  /*0000*/  LDC R1, c[0x0][0x37c] ;  /* 0x0000df00ff017b82 */ /* 0x000fe20000000800 */
[----:B------:R-:W0:Y:S01]  /*0010*/  S2R R5, SR_TID.X ;  /* 0x0000000000057919 */ /* 0x000e220000002100 */
[----:B------:R-:W1:Y:S01]  /*0020*/  LDCU UR4, c[0x0][0x3a0] ;  /* 0x00007400ff0477ac */ /* 0x000e620008000800 */
[----:B------:R-:W-:Y:S01]  /*0030*/  BSSY.RECONVERGENT B0, `(.L_x_0) ;  /* 0x0000030000007945 */ /* 0x000fe20003800200 */
[----:B------:R-:W2:Y:S01]  /*0040*/  LDCU UR5, c[0x0][0x3a0] ;  /* 0x00007400ff0577ac */ /* 0x000ea20008000800 */
[----:B-1----:R-:W-:-:S04]  /*0050*/  MOV R4, UR4 ;  /* 0x0000000400047c02 */ /* 0x002fc80008000f00 */
[----:B0-----:R-:W-:-:S13]  /*0060*/  ISETP.GE.AND P0, PT, R5, R4, PT ;  /* 0x000000040500720c */ /* 0x001fda0003f06270 */
[----:B--2---:R-:W-:Y:S05]  /*0070*/  @P0 BRA `(.L_x_1) ;  /* 0x0000000000ac0947 */ /* 0x004fea0003800000 */
[----:B------:R-:W0:Y:S01]  /*0080*/  S2R R7, SR_CgaCtaId ;  /* 0x0000000000077919 */ /* 0x000e220000008800 */
[----:B------:R-:W1:Y:S01]  /*0090*/  LDC R2, c[0x0][0x360] ;  /* 0x0000d800ff027b82 */ /* 0x000e620000000800 */
[----:B------:R-:W-:Y:S01]  /*00a0*/  MOV R6, 0x400 ;  /* 0x0000040000067802 */ /* 0x000fe20000000f00 */
[----:B------:R-:W-:-:S03]  /*00b0*/  IMAD.MOV.U32 R3, RZ, RZ, R5 ;  /* 0x000000ffff037224 */ /* 0x000fc600078e0005 */
[----:B0-----:R-:W-:-:S07]  /*00c0*/  LEA R6, R7, R6, 0x18 ;  /* 0x0000000607067211 */ /* 0x001fce00078ec0ff */
.L_x_8:
[----:B------:R-:W-:Y:S01]  /*00d0*/  I2FP.F32.S32 R7, R3 ;  /* 0x0000000300077245 */ /* 0x000fe20000201400 */
[----:B------:R-:W-:Y:S03]  /*00e0*/  BSSY.RECONVERGENT B1, `(.L_x_2) ;  /* 0x000000e000017945 */ /* 0x000fe60003800200 */
[----:B------:R-:W-:Y:S01]  /*00f0*/  IADD3 R4, PT, PT, R7, -0xd000000, RZ ;  /* 0xf300000007047810 */ /* 0x000fe20007ffe0ff */
[----:B------:R0:W2:Y:S03]  /*0100*/  MUFU.RSQ R0, R7 ;  /* 0x0000000700007308 */ /* 0x0000a60000001400 */
[----:B------:R-:W-:-:S13]  /*0110*/  ISETP.GT.U32.AND P0, PT, R4, 0x727fffff, PT ;  /* 0x727fffff0400780c */ /* 0x000fda0003f04070 */
[----:B0-----:R-:W-:Y:S05]  /*0120*/  @!P0 BRA `(.L_x_3) ;  /* 0x0000000000148947 */ /* 0x001fea0003800000 */
[----:B--2---:R-:W-:Y:S01]  /*0130*/  IMAD.MOV.U32 R0, RZ, RZ, R7 ;  /* 0x000000ffff007224 */ /* 0x004fe200078e0007 */
[----:B------:R-:W-:-:S07]  /*0140*/  MOV R12, 0x160 ;  /* 0x00000160000c7802 */ /* 0x000fce0000000f00 */
[----:B-1----:R-:W-:Y:S05]  /*0150*/  CALL.REL.NOINC `($__internal_0_$__cuda_sm20_sqrt_rn_f32_slowpath) ;  /* 0x0000001400047944 */ /* 0x002fea0003c00000 */
[----:B------:R-:W-:Y:S01]  /*0160*/  MOV R4, R7 ;  /* 0x0000000700047202 */ /* 0x000fe20000000f00 */
[----:B------:R-:W-:Y:S06]  /*0170*/  BRA `(.L_x_4) ;  /* 0x0000000000107947 */ /* 0x000fec0003800000 */
.L_x_3:
[----:B--2---:R-:W-:Y:S01]  /*0180*/  FMUL.FTZ R4, R7, R0 ;  /* 0x0000000007047220 */ /* 0x004fe20000410000 */
[----:B------:R-:W-:-:S03]  /*0190*/  FMUL.FTZ R0, R0, 0.5 ;  /* 0x3f00000000007820 */ /* 0x000fc60000410000 */
[----:B------:R-:W-:-:S04]  /*01a0*/  FFMA R7, -R4, R4, R7 ;  /* 0x0000000404077223 */ /* 0x000fc80000000107 */
[----:B------:R-:W-:-:S07]  /*01b0*/  FFMA R4, R7, R0, R4 ;  /* 0x0000000007047223 */ /* 0x000fce0000000004 */
.L_x_4:
[----:B------:R-:W-:Y:S05]  /*01c0*/  BSYNC.RECONVERGENT B1 ;  /* 0x0000000000017941 */ /* 0x000fea0003800200 */
.L_x_2:
[----:B------:R-:W-:Y:S01]  /*01d0*/  VIADD R0, R3, 0x1 ;  /* 0x0000000103007836 */ /* 0x000fe20000000000 */
[----:B------:R-:W-:Y:S04]  /*01e0*/  BSSY.RECONVERGENT B1, `(.L_x_5) ;  /* 0x000000d000017945 */ /* 0x000fe80003800200 */
[----:B------:R-:W-:-:S04]  /*01f0*/  I2FP.F32.S32 R0, R0 ;  /* 0x0000000000007245 */ /* 0x000fc80000201400 */
[----:B------:R-:W-:Y:S01]  /*0200*/  IADD3 R7, PT, PT, R0, -0xd000000, RZ ;  /* 0xf300000000077810 */ /* 0x000fe20007ffe0ff */
[----:B------:R0:W2:Y:S03]  /*0210*/  MUFU.RSQ R9, R0 ;  /* 0x0000000000097308 */ /* 0x0000a60000001400 */
[----:B------:R-:W-:-:S13]  /*0220*/  ISETP.GT.U32.AND P0, PT, R7, 0x727fffff, PT ;  /* 0x727fffff0700780c */ /* 0x000fda0003f04070 */
[----:B0-----:R-:W-:Y:S05]  /*0230*/  @!P0 BRA `(.L_x_6) ;  /* 0x00000000000c8947 */ /* 0x001fea0003800000 */
[----:B------:R-:W-:-:S07]  /*0240*/  MOV R12, 0x260 ;  /* 0x00000260000c7802 */ /* 0x000fce0000000f00 */
[----:B-12---:R-:W-:Y:S05]  /*0250*/  CALL.REL.NOINC `($__internal_0_$__cuda_sm20_sqrt_rn_f32_slowpath) ;  /* 0x0000001000c47944 */ /* 0x006fea0003c00000 */
[----:B------:R-:W-:Y:S05]  /*0260*/  BRA `(.L_x_7) ;  /* 0x0000000000107947 */ /* 0x000fea0003800000 */
.L_x_6:
[----:B--2---:R-:W-:Y:S01]  /*0270*/  FMUL.FTZ R7, R0, R9 ;  /* 0x0000000900077220 */ /* 0x004fe20000410000 */
[----:B------:R-:W-:-:S03]  /*0280*/  FMUL.FTZ R8, R9, 0.5 ;  /* 0x3f00000009087820 */ /* 0x000fc60000410000 */
[----:B------:R-:W-:-:S04]  /*0290*/  FFMA R0, -R7, R7, R0 ;  /* 0x0000000707007223 */ /* 0x000fc80000000100 */
[----:B------:R-:W-:-:S07]  /*02a0*/  FFMA R7, R0, R8, R7 ;  /* 0x0000000800077223 */ /* 0x000fce0000000007 */
.L_x_7:
[----:B------:R-:W-:Y:S05]  /*02b0*/  BSYNC.RECONVERGENT B1 ;  /* 0x0000000000017941 */ /* 0x000fea0003800200 */
.L_x_5:
[----:B------:R-:W-:Y:S01]  /*02c0*/  FADD R7, R7, -R4 ;  /* 0x8000000407077221 */ /* 0x000fe20000000000 */
[----:B------:R-:W-:Y:S01]  /*02d0*/  IMAD R0, R3, 0x4, R6 ;  /* 0x0000000403007824 */ /* 0x000fe200078e0206 */
[----:B------:R-:W-:Y:S01]  /*02e0*/  MOV R4, UR5 ;  /* 0x0000000500047c02 */ /* 0x000fe20008000f00 */
[----:B-1----:R-:W-:-:S03]  /*02f0*/  IMAD.IADD R3, R2, 0x1, R3 ;  /* 0x0000000102037824 */ /* 0x002fc600078e0203 */
[----:B------:R0:W-:Y:S02]  /*0300*/  STS [R0], R7 ;  /* 0x0000000700007388 */ /* 0x0001e40000000800 */
[----:B------:R-:W-:-:S13]  /*0310*/  ISETP.GE.AND P0, PT, R3, R4, PT ;  /* 0x000000040300720c */ /* 0x000fda0003f06270 */
[----:B0-----:R-:W-:Y:S05]  /*0320*/  @!P0 BRA `(.L_x_8) ;  /* 0xfffffffc00688947 */ /* 0x001fea000383ffff */
.L_x_1:
[----:B------:R-:W-:Y:S05]  /*0330*/  BSYNC.RECONVERGENT B0 ;  /* 0x0000000000007941 */ /* 0x000fea0003800200 */
.L_x_0:
[----:B------:R-:W0:Y:S08]  /*0340*/  S2UR UR4, SR_CTAID.X ;  /* 0x00000000000479c3 */ /* 0x000e300000002500 */
[----:B------:R-:W-:Y:S08]  /*0350*/  BAR.SYNC.DEFER_BLOCKING 0x0 ;  /* 0x0000000000007b1d */ /* 0x000ff00000010000 */
[----:B------:R-:W0:Y:S08]  /*0360*/  LDC R0, c[0x0][0x360] ;  /* 0x0000d800ff007b82 */ /* 0x000e300000000800 */
[----:B------:R-:W1:Y:S01]  /*0370*/  LDC R3, c[0x0][0x398] ;  /* 0x0000e600ff037b82 */ /* 0x000e620000000800 */
[----:B0-----:R-:W-:-:S05]  /*0380*/  IMAD R0, R0, UR4, R5 ;  /* 0x0000000400007c24 */ /* 0x001fca000f8e0205 */
[----:B-1----:R-:W-:-:S13]  /*0390*/  ISETP.GE.AND P0, PT, R0, R3, PT ;  /* 0x000000030000720c */ /* 0x002fda0003f06270 */
[----:B------:R-:W-:Y:S05]  /*03a0*/  @P0 EXIT ;  /* 0x000000000000094d */ /* 0x000fea0003800000 */
[----:B------:R-:W0:Y:S01]  /*03b0*/  LDC R5, c[0x0][0x39c] ;  /* 0x0000e700ff057b82 */ /* 0x000e220000000800 */
[----:B------:R-:W1:Y:S01]  /*03c0*/  LDCU.64 UR6, c[0x0][0x358] ;  /* 0x00006b00ff0677ac */ /* 0x000e620008000a00 */
[----:B0-----:R-:W-:-:S13]  /*03d0*/  ISETP.GE.AND P0, PT, R5, 0x1, PT ;  /* 0x000000010500780c */ /* 0x001fda0003f06270 */
[----:B-1----:R-:W-:Y:S05]  /*03e0*/  @!P0 BRA `(.L_x_9) ;  /* 0x0000000400008947 */ /* 0x002fea0003800000 */
[C---:B------:R-:W-:Y:S01]  /*03f0*/  ISETP.GE.U32.AND P0, PT, R5.reuse, 0x8, PT ;  /* 0x000000080500780c */ /* 0x040fe20003f06070 */
[----:B------:R-:W-:Y:S01]  /*0400*/  HFMA2 R2, -RZ, RZ, 0, 0 ;  /* 0x00000000ff027431 */ /* 0x000fe200000001ff */
[----:B------:R-:W-:-:S04]  /*0410*/  LOP3.LUT R24, R5, 0x7, RZ, 0xc0, !PT ;  /* 0x0000000705187812 */ /* 0x000fc800078ec0ff */
[----:B------:R-:W-:-:S07]  /*0420*/  ISETP.NE.AND P1, PT, R24, RZ, PT ;  /* 0x000000ff1800720c */ /* 0x000fce0003f25270 */
[----:B------:R-:W-:Y:S06]  /*0430*/  @!P0 BRA `(.L_x_10) ;  /* 0x0000000000608947 */ /* 0x000fec0003800000 */
[----:B------:R-:W0:Y:S01]  /*0440*/  LDC.64 R6, c[0x0][0x3a8] ;  /* 0x0000ea00ff067b82 */ /* 0x000e220000000a00 */
[----:B------:R-:W-:Y:S01]  /*0450*/  LOP3.LUT R2, R5, 0x7ffffff8, RZ, 0xc0, !PT ;  /* 0x7ffffff805027812 */ /* 0x000fe200078ec0ff */
[----:B------:R-:W-:-:S06]  /*0460*/  UMOV UR4, URZ ;  /* 0x000000ff00047c82 */ /* 0x000fcc0008000000 */
.L_x_11:
[----:B-1----:R-:W-:Y:S01]  /*0470*/  IMAD R17, R3, UR4, R0 ;  /* 0x0000000403117c24 */ /* 0x002fe2000f8e0200 */
[----:B------:R-:W-:Y:S01]  /*0480*/  UIADD3 UR4, UPT, UPT, UR4, 0x8, URZ ;  /* 0x0000000804047890 */ /* 0x000fe2000fffe0ff */
[----:B------:R-:W-:Y:S02]  /*0490*/  IMAD.MOV.U32 R25, RZ, RZ, 0x7fffffff ;  /* 0x7fffffffff197424 */ /* 0x000fe400078e00ff */
[----:B0-----:R-:W-:-:S03]  /*04a0*/  IMAD.WIDE R16, R17, 0x4, R6 ;  /* 0x0000000411107825 */ /* 0x001fc600078e0206 */
[----:B------:R-:W-:Y:S02]  /*04b0*/  ISETP.NE.AND P0, PT, R2, UR4, PT ;  /* 0x0000000402007c0c */ /* 0x000fe4000bf05270 */
[----:B------:R1:W-:Y:S01]  /*04c0*/  STG.E desc[UR6][R16.64], R25 ;  /* 0x0000001910007986 */ /* 0x0003e2000c101906 */
[----:B------:R-:W-:-:S05]  /*04d0*/  IMAD.WIDE R18, R3, 0x4, R16 ;  /* 0x0000000403127825 */ /* 0x000fca00078e0210 */
        /* <DEDUP_REMOVED lines=13> */
[----:B------:R-:W-:Y:S05]  /*05b0*/  @P0 BRA `(.L_x_11) ;  /* 0xfffffffc00ac0947 */ /* 0x000fea000383ffff */
.L_x_10:
[----:B------:R-:W-:Y:S05]  /*05c0*/  @!P1 BRA `(.L_x_9) ;  /* 0x0000000000889947 */ /* 0x000fea0003800000 */
[----:B------:R-:W-:Y:S02]  /*05d0*/  ISETP.GE.U32.AND P0, PT, R24, 0x4, PT ;  /* 0x000000041800780c */ /* 0x000fe40003f06070 */
[----:B-1----:R-:W-:-:S04]  /*05e0*/  LOP3.LUT R14, R5, 0x3, RZ, 0xc0, !PT ;  /* 0x00000003050e7812 */ /* 0x002fc800078ec0ff */
[----:B------:R-:W-:-:S07]  /*05f0*/  ISETP.NE.AND P1, PT, R14, RZ, PT ;  /* 0x000000ff0e00720c */ /* 0x000fce0003f25270 */
[----:B------:R-:W-:Y:S06]  /*0600*/  @!P0 BRA `(.L_x_12) ;  /* 0x0000000000308947 */ /* 0x000fec0003800000 */
[----:B------:R-:W0:Y:S01]  /*0610*/  LDC.64 R6, c[0x0][0x3a8] ;  /* 0x0000ea00ff067b82 */ /* 0x000e220000000a00 */
[C---:B------:R-:W-:Y:S01]  /*0620*/  IMAD R9, R2.reuse, R3, R0 ;  /* 0x0000000302097224 */ /* 0x040fe200078e0200 */
[----:B------:R-:W-:Y:S01]  /*0630*/  MOV R15, 0x7fffffff ;  /* 0x7fffffff000f7802 */ /* 0x000fe20000000f00 */
[----:B------:R-:W-:Y:S02]  /*0640*/  VIADD R2, R2, 0x4 ;  /* 0x0000000402027836 */ /* 0x000fe40000000000 */
[----:B0-----:R-:W-:-:S05]  /*0650*/  IMAD.WIDE R6, R9, 0x4, R6 ;  /* 0x0000000409067825 */ /* 0x001fca00078e0206 */
[----:B------:R0:W-:Y:S01]  /*0660*/  STG.E desc[UR6][R6.64], R15 ;  /* 0x0000000f06007986 */ /* 0x0001e2000c101906 */
[----:B------:R-:W-:-:S05]  /*0670*/  IMAD.WIDE R8, R3, 0x4, R6 ;  /* 0x0000000403087825 */ /* 0x000fca00078e0206 */
[----:B------:R0:W-:Y:S01]  /*0680*/  STG.E desc[UR6][R8.64], R15 ;  /* 0x0000000f08007986 */ /* 0x0001e2000c101906 */
[----:B------:R-:W-:-:S05]  /*0690*/  IMAD.WIDE R10, R3, 0x4, R8 ;  /* 0x00000004030a7825 */ /* 0x000fca00078e0208 */
[----:B------:R0:W-:Y:S01]  /*06a0*/  STG.E desc[UR6][R10.64], R15 ;  /* 0x0000000f0a007986 */ /* 0x0001e2000c101906 */
[----:B------:R-:W-:-:S05]  /*06b0*/  IMAD.WIDE R12, R3, 0x4, R10 ;  /* 0x00000004030c7825 */ /* 0x000fca00078e020a */
[----:B------:R0:W-:Y:S02]  /*06c0*/  STG.E desc[UR6][R12.64], R15 ;  /* 0x0000000f0c007986 */ /* 0x0001e4000c101906 */
.L_x_12:
[----:B------:R-:W-:Y:S05]  /*06d0*/  @!P1 BRA `(.L_x_9) ;  /* 0x0000000000449947 */ /* 0x000fea0003800000 */
[----:B0-----:R-:W-:Y:S02]  /*06e0*/  LOP3.LUT R6, R5, 0x1, RZ, 0xc0, !PT ;  /* 0x0000000105067812 */ /* 0x001fe400078ec0ff */
[----:B------:R-:W-:Y:S02]  /*06f0*/  ISETP.NE.AND P0, PT, R14, 0x1, PT ;  /* 0x000000010e00780c */ /* 0x000fe40003f05270 */
[----:B------:R-:W-:-:S13]  /*0700*/  ISETP.NE.U32.AND P1, PT, R6, 0x1, PT ;  /* 0x000000010600780c */ /* 0x000fda0003f25070 */
[----:B------:R-:W0:Y:S01]  /*0710*/  @!P1 LDC.64 R10, c[0x0][0x3a8] ;  /* 0x0000ea00ff0a9b82 */ /* 0x000e220000000a00 */
[----:B------:R-:W-:Y:S05]  /*0720*/  @!P0 BRA `(.L_x_13) ;  /* 0x0000000000208947 */ /* 0x000fea0003800000 */
[----:B------:R-:W1:Y:S01]  /*0730*/  LDC.64 R6, c[0x0][0x3a8] ;  /* 0x0000ea00ff067b82 */ /* 0x000e620000000a00 */
[C---:B------:R-:W-:Y:S01]  /*0740*/  IMAD R9, R2.reuse, R3, R0 ;  /* 0x0000000302097224 */ /* 0x040fe200078e0200 */
[----:B------:R-:W-:Y:S01]  /*0750*/  MOV R13, 0x7fffffff ;  /* 0x7fffffff000d7802 */ /* 0x000fe20000000f00 */
[----:B------:R-:W-:Y:S02]  /*0760*/  VIADD R2, R2, 0x2 ;  /* 0x0000000202027836 */ /* 0x000fe40000000000 */
[----:B-1----:R-:W-:-:S05]  /*0770*/  IMAD.WIDE R6, R9, 0x4, R6 ;  /* 0x0000000409067825 */ /* 0x002fca00078e0206 */
[----:B------:R1:W-:Y:S01]  /*0780*/  STG.E desc[UR6][R6.64], R13 ;  /* 0x0000000d06007986 */ /* 0x0003e2000c101906 */
[----:B------:R-:W-:-:S05]  /*0790*/  IMAD.WIDE R8, R3, 0x4, R6 ;  /* 0x0000000403087825 */ /* 0x000fca00078e0206 */
[----:B------:R1:W-:Y:S02]  /*07a0*/  STG.E desc[UR6][R8.64], R13 ;  /* 0x0000000d08007986 */ /* 0x0003e4000c101906 */
.L_x_13:
[----:B------:R-:W-:Y:S01]  /*07b0*/  @!P1 IMAD R3, R2, R3, R0 ;  /* 0x0000000302039224 */ /* 0x000fe200078e0200 */
[----:B-1----:R-:W-:-:S03]  /*07c0*/  @!P1 MOV R7, 0x7fffffff ;  /* 0x7fffffff00079802 */ /* 0x002fc60000000f00 */
[----:B0-----:R-:W-:-:S05]  /*07d0*/  @!P1 IMAD.WIDE R2, R3, 0x4, R10 ;  /* 0x0000000403029825 */ /* 0x001fca00078e020a */
[----:B------:R2:W-:Y:S02]  /*07e0*/  @!P1 STG.E desc[UR6][R2.64], R7 ;  /* 0x0000000702009986 */ /* 0x0005e4000c101906 */
.L_x_9:
[----:B------:R-:W-:-:S04]  /*07f0*/  ISETP.GE.AND P0, PT, R4, R5, PT ;  /* 0x000000050400720c */ /* 0x000fc80003f06270 */
[----:B------:R-:W-:-:S13]  /*0800*/  ISETP.LT.OR P0, PT, R4, 0x1, P0 ;  /* 0x000000010400780c */ /* 0x000fda0000701670 */
[----:B------:R-:W-:Y:S05]  /*0810*/  @P0 EXIT ;  /* 0x000000000000094d */ /* 0x000fea0003800000 */
[----:B--2---:R-:W2:Y:S02]  /*0820*/  LDC.64 R2, c[0x0][0x390] ;  /* 0x0000e400ff027b82 */ /* 0x004ea40000000a00 */
[----:B--2---:R-:W-:-:S06]  /*0830*/  IMAD.WIDE R2, R0, 0x4, R2 ;  /* 0x0000000400027825 */ /* 0x004fcc00078e0202 */
[----:B------:R-:W0:Y:S02]  /*0840*/  LDG.E.CONSTANT R2, desc[UR6][R2.64] ;  /* 0x0000000602027981 */ /* 0x000e24000c1e9900 */
[----:B0-----:R-:W-:Y:S01]  /*0850*/  IMAD.IADD R7, R5, 0x1, -R2 ;  /* 0x0000000105077824 */ /* 0x001fe200078e0a02 */
[----:B------:R-:W-:-:S04]  /*0860*/  IADD3 R6, PT, PT, R2, R4, RZ ;  /* 0x0000000402067210 */ /* 0x000fc80007ffe0ff */
[----:B------:R-:W-:-:S04]  /*0870*/  ISETP.GT.AND P0, PT, R7, R4, PT ;  /* 0x000000040700720c */ /* 0x000fc80003f04270 */
[----:B------:R-:W-:-:S04]  /*0880*/  ISETP.GE.OR P0, PT, R2, R5, !P0 ;  /* 0x000000050200720c */ /* 0x000fc80004706670 */
[----:B------:R-:W-:-:S04]  /*0890*/  ISETP.LT.OR P0, PT, R2, RZ, P0 ;  /* 0x000000ff0200720c */ /* 0x000fc80000701670 */
[----:B------:R-:W-:-:S13]  /*08a0*/  ISETP.GE.OR P0, PT, R6, R5, P0 ;  /* 0x000000050600720c */ /* 0x000fda0000706670 */
[----:B------:R-:W-:Y:S05]  /*08b0*/  @P0 EXIT ;  /* 0x000000000000094d */ /* 0x000fea0003800000 */
[C---:B------:R-:W-:Y:S01]  /*08c0*/  LOP3.LUT R2, R4.reuse, 0x7ffffff8, RZ, 0xc0, !PT ;  /* 0x7ffffff804027812 */ /* 0x040fe200078ec0ff */
[----:B------:R-:W-:Y:S01]  /*08d0*/  IMAD.MOV.U32 R3, RZ, RZ, R6 ;  /* 0x000000ffff037224 */ /* 0x000fe200078e0006 */
[----:B------:R-:W-:Y:S02]  /*08e0*/  LOP3.LUT R4, R4, 0x7, RZ, 0xc0, !PT ;  /* 0x0000000704047812 */ /* 0x000fe400078ec0ff */
[----:B------:R-:W-:-:S07]  /*08f0*/  IADD3 R5, PT, PT, -R2, RZ, RZ ;  /* 0x000000ff02057210 */ /* 0x000fce0007ffe1ff */
.L_x_23:
[----:B0-----:R-:W0:Y:S01]  /*0900*/  LDC R6, c[0x0][0x3a0] ;  /* 0x0000e800ff067b82 */ /* 0x001e220000000800 */
[----:B-1----:R-:W-:Y:S02]  /*0910*/  HFMA2 R14, -RZ, RZ, 0, 0 ;  /* 0x00000000ff0e7431 */ /* 0x002fe400000001ff */
[----:B------:R-:W-:Y:S01]  /*0920*/  IMAD.MOV.U32 R25, RZ, RZ, RZ ;  /* 0x000000ffff197224 */ /* 0x000fe200078e00ff */
[----:B------:R-:W-:Y:S01]  /*0930*/  MOV R7, R3 ;  /* 0x0000000300077202 */ /* 0x000fe20000000f00 */
[----:B------:R-:W-:Y:S01]  /*0940*/  IMAD.MOV.U32 R27, RZ, RZ, RZ ;  /* 0x000000ffff1b7224 */ /* 0x000fe200078e00ff */
[----:B0-----:R-:W-:-:S13]  /*0950*/  ISETP.GE.U32.AND P0, PT, R6, 0x8, PT ;  /* 0x000000080600780c */ /* 0x001fda0003f06070 */
[----:B------:R-:W-:Y:S05]  /*0960*/  @!P0 BRA `(.L_x_14) ;  /* 0x0000000400308947 */ /* 0x000fea0003800000 */
[----:B------:R-:W0:Y:S01]  /*0970*/  S2UR UR5, SR_CgaCtaId ;  /* 0x00000000000579c3 */ /* 0x000e220000008800 */
[----:B------:R-:W-:Y:S01]  /*0980*/  UMOV UR4, 0x400 ;  /* 0x0000040000047882 */ /* 0x000fe20000000000 */
[C---:B------:R-:W-:Y:S01]  /*0990*/  IADD3 R24, PT, PT, R3.reuse, -0x1, RZ ;  /* 0xffffffff03187810 */ /* 0x040fe20007ffe0ff */
[C---:B------:R-:W-:Y:S01]  /*09a0*/  VIADD R17, R3.reuse, 0xfffffffd ;  /* 0xfffffffd03117836 */ /* 0x040fe20000000000 */
[C---:B------:R-:W-:Y:S01]  /*09b0*/  IADD3 R16, PT, PT, R3.reuse, -0x2, RZ ;  /* 0xfffffffe03107810 */ /* 0x040fe20007ffe0ff */
[C---:B------:R-:W-:Y:S01]  /*09c0*/  VIADD R20, R3.reuse, 0xfffffffa ;  /* 0xfffffffa03147836 */ /* 0x040fe20000000000 */
[C---:B------:R-:W-:Y:S01]  /*09d0*/  IADD3 R18, PT, PT, R3.reuse, -0x4, RZ ;  /* 0xfffffffc03127810 */ /* 0x040fe20007ffe0ff */
[----:B------:R-:W-:Y:S01]  /*09e0*/  BSSY.RECONVERGENT B0, `(.L_x_15) ;  /* 0x0000043000007945 */ /* 0x000fe20003800200 */
[----:B------:R-:W1:Y:S01]  /*09f0*/  LDC R13, c[0x0][0x398] ;  /* 0x0000e600ff0d7b82 */ /* 0x000e620000000800 */
[C---:B------:R-:W-:Y:S01]  /*0a00*/  IADD3 R19, PT, PT, R3.reuse, -0x5, RZ ;  /* 0xfffffffb03137810 */ /* 0x040fe20007ffe0ff */
[----:B------:R-:W-:Y:S01]  /*0a10*/  IMAD.MOV.U32 R23, RZ, RZ, R5 ;  /* 0x000000ffff177224 */ /* 0x000fe200078e0005 */
[----:B------:R-:W-:-:S02]  /*0a20*/  IADD3 R21, PT, PT, R3, -0x7, RZ ;  /* 0xfffffff903157810 */ /* 0x000fc40007ffe0ff */
[----:B------:R-:W-:Y:S02]  /*0a30*/  MOV R25, RZ ;  /* 0x000000ff00197202 */ /* 0x000fe40000000f00 */
[----:B------:R-:W-:Y:S01]  /*0a40*/  MOV R7, R3 ;  /* 0x0000000300077202 */ /* 0x000fe20000000f00 */
[----:B0-----:R-:W-:-:S04]  /*0a50*/  ULEA UR4, UR5, UR4, 0x18 ;  /* 0x0000000405047291 */ /* 0x001fc8000f8ec0ff */
[----:B------:R-:W-:Y:S01]  /*0a60*/  UIADD3 UR4, UPT, UPT, UR4, 0x10, URZ ;  /* 0x0000001004047890 */ /* 0x000fe2000fffe0ff */
[-CC-:B-1----:R-:W-:Y:S02]  /*0a70*/  IMAD R24, R24, R13.reuse, R0.reuse ;  /* 0x0000000d18187224 */ /* 0x182fe400078e0200 */
[----:B------:R-:W-:-:S03]  /*0a80*/  IMAD R16, R16, R13, R0 ;  /* 0x0000000d10107224 */ /* 0x000fc600078e0200 */
[----:B------:R-:W-:Y:S01]  /*0a90*/  MOV R12, UR4 ;  /* 0x00000004000c7c02 */ /* 0x000fe20008000f00 */
[-CC-:B------:R-:W-:Y:S02]  /*0aa0*/  IMAD R17, R17, R13.reuse, R0.reuse ;  /* 0x0000000d11117224 */ /* 0x180fe400078e0200 */
[-CC-:B------:R-:W-:Y:S02]  /*0ab0*/  IMAD R18, R18, R13.reuse, R0.reuse ;  /* 0x0000000d12127224 */ /* 0x180fe400078e0200 */
[-CC-:B------:R-:W-:Y:S02]  /*0ac0*/  IMAD R19, R19, R13.reuse, R0.reuse ;  /* 0x0000000d13137224 */ /* 0x180fe400078e0200 */
[-CC-:B------:R-:W-:Y:S02]  /*0ad0*/  IMAD R20, R20, R13.reuse, R0.reuse ;  /* 0x0000000d14147224 */ /* 0x180fe400078e0200 */
[-CC-:B------:R-:W-:Y:S02]  /*0ae0*/  IMAD R21, R21, R13.reuse, R0.reuse ;  /* 0x0000000d15157224 */ /* 0x180fe400078e0200 */
[----:B------:R-:W-:-:S07]  /*0af0*/  IMAD R22, R3, R13, R0 ;  /* 0x0000000d03167224 */ /* 0x000fce00078e0200 */
.L_x_16:
[----:B------:R-:W0:Y:S01]  /*0b00*/  LDC.64 R14, c[0x0][0x388] ;  /* 0x0000e200ff0e7b82 */ /* 0x000e220000000a00 */
[----:B------:R-:W1:Y:S01]  /*0b10*/  LDS.128 R8, [R12+-0x10] ;  /* 0xfffff0000c087984 */ /* 0x000e620000000c00 */
[----:B0-----:R-:W-:-:S06]  /*0b20*/  IMAD.WIDE R28, R22, 0x4, R14 ;  /* 0x00000004161c7825 */ /* 0x001fcc00078e020e */
[----:B------:R-:W1:Y:S02]  /*0b30*/  LDG.E.CONSTANT R28, desc[UR6][R28.64] ;  /* 0x000000061c1c7981 */ /* 0x000e64000c1e9900 */
[----:B-1----:R-:W-:Y:S01]  /*0b40*/  FFMA R8, R28, R8, R27 ;  /* 0x000000081c087223 */ /* 0x002fe2000000001b */
[----:B------:R-:W-:-:S04]  /*0b50*/  IMAD.WIDE R26, R24, 0x4, R14 ;  /* 0x00000004181a7825 */ /* 0x000fc800078e020e */
[----:B------:R-:W-:Y:S02]  /*0b60*/  FADD R25, R28, R25 ;  /* 0x000000191c197221 */ /* 0x000fe40000000000 */
[----:B------:R-:W2:Y:S02]  /*0b70*/  LDG.E.CONSTANT R26, desc[UR6][R26.64] ;  /* 0x000000061a1a7981 */ /* 0x000ea4000c1e9900 */
[----:B--2---:R-:W-:Y:S01]  /*0b80*/  FFMA R27, R9, R26, R8 ;  /* 0x0000001a091b7223 */ /* 0x004fe20000000008 */
[----:B------:R-:W-:-:S04]  /*0b90*/  IMAD.WIDE R8, R16, 0x4, R14 ;  /* 0x0000000410087825 */ /* 0x000fc800078e020e */
[----:B------:R-:W-:Y:S02]  /*0ba0*/  FADD R25, R25, R26 ;  /* 0x0000001a19197221 */ /* 0x000fe40000000000 */
[----:B------:R0:W2:Y:S02]  /*0bb0*/  LDG.E.CONSTANT R26, desc[UR6][R8.64] ;  /* 0x00000006081a7981 */ /* 0x0000a4000c1e9900 */
[----:B0-----:R-:W-:-:S05]  /*0bc0*/  IMAD.WIDE R8, R17, 0x4, R14 ;  /* 0x0000000411087825 */ /* 0x001fca00078e020e */
[----:B------:R0:W3:Y:S02]  /*0bd0*/  LDG.E.CONSTANT R28, desc[UR6][R8.64] ;  /* 0x00000006081c7981 */ /* 0x0000e4000c1e9900 */
[----:B0-----:R-:W-:-:S04]  /*0be0*/  IMAD.WIDE R8, R18, 0x4, R14 ;  /* 0x0000000412087825 */ /* 0x001fc800078e020e */
[----:B--2---:R-:W-:Y:S01]  /*0bf0*/  FADD R29, R25, R26 ;  /* 0x0000001a191d7221 */ /* 0x004fe20000000000 */
[----:B------:R-:W-:Y:S01]  /*0c00*/  FFMA R10, R10, R26, R27 ;  /* 0x0000001a0a0a7223 */ /* 0x000fe2000000001b */
[----:B------:R0:W2:Y:S03]  /*0c10*/  LDG.E.CONSTANT R25, desc[UR6][R8.64] ;  /* 0x0000000608197981 */ /* 0x0000a6000c1e9900 */
[----:B---3--:R-:W-:Y:S02]  /*0c20*/  FFMA R26, R11, R28, R10 ;  /* 0x0000001c0b1a7223 */ /* 0x008fe4000000000a */
[----:B0-----:R-:W0:Y:S01]  /*0c30*/  LDS.128 R8, [R12] ;  /* 0x000000000c087984 */ /* 0x001e220000000c00 */
[----:B------:R-:W-:-:S04]  /*0c40*/  FADD R28, R29, R28 ;  /* 0x0000001c1d1c7221 */ /* 0x000fc80000000000 */
[----:B--2---:R-:W-:Y:S01]  /*0c50*/  FADD R28, R28, R25 ;  /* 0x000000191c1c7221 */ /* 0x004fe20000000000 */
[----:B0-----:R-:W-:Y:S01]  /*0c60*/  FFMA R25, R25, R8, R26 ;  /* 0x0000000819197223 */ /* 0x001fe2000000001a */
[----:B------:R-:W-:-:S06]  /*0c70*/  IMAD.WIDE R26, R19, 0x4, R14 ;  /* 0x00000004131a7825 */ /* 0x000fcc00078e020e */
[----:B------:R-:W2:Y:S01]  /*0c80*/  LDG.E.CONSTANT R26, desc[UR6][R26.64] ;  /* 0x000000061a1a7981 */ /* 0x000ea2000c1e9900 */
[----:B------:R-:W-:Y:S02]  /*0c90*/  VIADD R23, R23, 0x8 ;  /* 0x0000000817177836 */ /* 0x000fe40000000000 */
[----:B--2---:R-:W-:Y:S01]  /*0ca0*/  FFMA R25, R9, R26, R25 ;  /* 0x0000001a09197223 */ /* 0x004fe20000000019 */
[----:B------:R-:W-:-:S04]  /*0cb0*/  IMAD.WIDE R8, R20, 0x4, R14 ;  /* 0x0000000414087825 */ /* 0x000fc800078e020e */
[----:B------:R-:W-:Y:S02]  /*0cc0*/  IMAD.WIDE R14, R21, 0x4, R14 ;  /* 0x00000004150e7825 */ /* 0x000fe400078e020e */
[----:B------:R-:W2:Y:S04]  /*0cd0*/  LDG.E.CONSTANT R9, desc[UR6][R8.64] ;  /* 0x0000000608097981 */ /* 0x000ea8000c1e9900 */
[----:B------:R-:W3:Y:S01]  /*0ce0*/  LDG.E.CONSTANT R15, desc[UR6][R14.64] ;  /* 0x000000060e0f7981 */ /* 0x000ee2000c1e9900 */
[----:B------:R-:W-:Y:S01]  /*0cf0*/  ISETP.NE.AND P0, PT, R23, RZ, PT ;  /* 0x000000ff1700720c */ /* 0x000fe20003f05270 */
[----:B------:R-:W-:Y:S01]  /*0d00*/  FADD R28, R28, R26 ;  /* 0x0000001a1c1c7221 */ /* 0x000fe20000000000 */
[----:B------:R-:W-:Y:S02]  /*0d10*/  IADD3 R7, PT, PT, R7, -0x8, RZ ;  /* 0xfffffff807077810 */ /* 0x000fe40007ffe0ff */
[----:B------:R-:W-:Y:S01]  /*0d20*/  IADD3 R12, PT, PT, R12, 0x20, RZ ;  /* 0x000000200c0c7810 */ /* 0x000fe20007ffe0ff */
[----:B--2---:R-:W-:Y:S01]  /*0d30*/  FFMA R10, R10, R9, R25 ;  /* 0x000000090a0a7223 */ /* 0x004fe20000000019 */
[----:B------:R-:W-:Y:S01]  /*0d40*/  IADD3 R25, PT, PT, -R13, RZ, RZ ;  /* 0x000000ff0d197210 */ /* 0x000fe20007ffe1ff */
[----:B------:R-:W-:-:S02]  /*0d50*/  FADD R28, R28, R9 ;  /* 0x000000091c1c7221 */ /* 0x000fc40000000000 */
[----:B---3--:R-:W-:Y:S01]  /*0d60*/  FFMA R27, R11, R15, R10 ;  /* 0x0000000f0b1b7223 */ /* 0x008fe2000000000a */
[C---:B------:R-:W-:Y:S01]  /*0d70*/  LEA R24, R25.reuse, R24, 0x3 ;  /* 0x0000001819187211 */ /* 0x040fe200078e18ff */
[C---:B------:R-:W-:Y:S01]  /*0d80*/  IMAD R16, R25.reuse, 0x8, R16 ;  /* 0x0000000819107824 */ /* 0x040fe200078e0210 */
[C---:B------:R-:W-:Y:S01]  /*0d90*/  LEA R17, R25.reuse, R17, 0x3 ;  /* 0x0000001119117211 */ /* 0x040fe200078e18ff */
[C---:B------:R-:W-:Y:S01]  /*0da0*/  IMAD R19, R25.reuse, 0x8, R19 ;  /* 0x0000000819137824 */ /* 0x040fe200078e0213 */
[C---:B------:R-:W-:Y:S01]  /*0db0*/  LEA R18, R25.reuse, R18, 0x3 ;  /* 0x0000001219127211 */ /* 0x040fe200078e18ff */
[C---:B------:R-:W-:Y:S01]  /*0dc0*/  IMAD R22, R25.reuse, 0x8, R22 ;  /* 0x0000000819167824 */ /* 0x040fe200078e0216 */
[C---:B------:R-:W-:Y:S02]  /*0dd0*/  LEA R20, R25.reuse, R20, 0x3 ;  /* 0x0000001419147211 */ /* 0x040fe400078e18ff */
[----:B------:R-:W-:Y:S01]  /*0de0*/  LEA R21, R25, R21, 0x3 ;  /* 0x0000001519157211 */ /* 0x000fe200078e18ff */
[----:B------:R-:W-:Y:S01]  /*0df0*/  FADD R25, R28, R15 ;  /* 0x0000000f1c197221 */ /* 0x000fe20000000000 */
[----:B------:R-:W-:Y:S06]  /*0e00*/  @P0 BRA `(.L_x_16) ;  /* 0xfffffffc003c0947 */ /* 0x000fec000383ffff */
[----:B------:R-:W-:Y:S05]  /*0e10*/  BSYNC.RECONVERGENT B0 ;  /* 0x0000000000007941 */ /* 0x000fea0003800200 */
.L_x_15:
[----:B------:R-:W-:-:S07]  /*0e20*/  IMAD.MOV.U32 R14, RZ, RZ, R2 ;  /* 0x000000ffff0e7224 */ /* 0x000fce00078e0002 */
.L_x_14:
[----:B------:R-:W-:Y:S01]  /*0e30*/  ISETP.NE.AND P0, PT, R4, RZ, PT ;  /* 0x000000ff0400720c */ /* 0x000fe20003f05270 */
[----:B------:R-:W-:-:S12]  /*0e40*/  BSSY.RECONVERGENT B0, `(.L_x_17) ;  /* 0x000004c000007945 */ /* 0x000fd80003800200 */
[----:B------:R-:W-:Y:S05]  /*0e50*/  @!P0 BRA `(.L_x_18) ;  /* 0x0000000400288947 */ /* 0x000fea0003800000 */
[----:B------:R-:W-:Y:S01]  /*0e60*/  IADD3 R8, PT, PT, R4, -0x1, RZ ;  /* 0xffffffff04087810 */ /* 0x000fe20007ffe0ff */
[----:B------:R-:W-:Y:S03]  /*0e70*/  BSSY.RECONVERGENT B1, `(.L_x_19) ;  /* 0x0000023000017945 */ /* 0x000fe60003800200 */
[----:B------:R-:W-:-:S13]  /*0e80*/  ISETP.GE.U32.AND P0, PT, R8, 0x3, PT ;  /* 0x000000030800780c */ /* 0x000fda0003f06070 */
[----:B------:R-:W-:Y:S05]  /*0e90*/  @!P0 BRA `(.L_x_20) ;  /* 0x0000000000808947 */ /* 0x000fea0003800000 */
[----:B------:R-:W0:Y:S08]  /*0ea0*/  LDC R12, c[0x0][0x398] ;  /* 0x0000e600ff0c7b82 */ /* 0x000e300000000800 */
[----:B------:R-:W1:Y:S01]  /*0eb0*/  LDC.64 R10, c[0x0][0x388] ;  /* 0x0000e200ff0a7b82 */ /* 0x000e620000000a00 */
[CC--:B0-----:R-:W-:Y:S02]  /*0ec0*/  IMAD R9, R7.reuse, R12.reuse, -R12 ;  /* 0x0000000c07097224 */ /* 0x0c1fe400078e0a0c */
[----:B------:R-:W-:-:S02]  /*0ed0*/  IMAD R17, R7, R12, R0 ;  /* 0x0000000c07117224 */ /* 0x000fc400078e0200 */
[----:B------:R-:W-:Y:S01]  /*0ee0*/  IMAD.IADD R15, R9, 0x1, -R12 ;  /* 0x00000001090f7824 */ /* 0x000fe200078e0a0c */
[----:B------:R-:W-:Y:S01]  /*0ef0*/  IADD3 R13, PT, PT, R0, R9, RZ ;  /* 0x00000009000d7210 */ /* 0x000fe20007ffe0ff */
[----:B-1----:R-:W-:-:S03]  /*0f00*/  IMAD.WIDE R16, R17, 0x4, R10 ;  /* 0x0000000411107825 */ /* 0x002fc600078e020a */
[C---:B------:R-:W-:Y:S01]  /*0f10*/  IADD3 R19, PT, PT, R0.reuse, R15, RZ ;  /* 0x0000000f00137210 */ /* 0x040fe20007ffe0ff */
[----:B------:R-:W-:Y:S01]  /*0f20*/  IMAD.WIDE R8, R13, 0x4, R10 ;  /* 0x000000040d087825 */ /* 0x000fe200078e020a */
[----:B------:R0:W2:Y:S01]  /*0f30*/  LDG.E.CONSTANT R20, desc[UR6][R16.64] ;  /* 0x0000000610147981 */ /* 0x0000a2000c1e9900 */
[----:B------:R-:W-:Y:S02]  /*0f40*/  IADD3 R15, PT, PT, R0, -R12, R15 ;  /* 0x8000000c000f7210 */ /* 0x000fe40007ffe00f */
[--C-:B------:R-:W-:Y:S02]  /*0f50*/  IMAD.WIDE R12, R19, 0x4, R10.reuse ;  /* 0x00000004130c7825 */ /* 0x100fe400078e020a */
[----:B------:R-:W3:Y:S02]  /*0f60*/  LDG.E.CONSTANT R9, desc[UR6][R8.64] ;  /* 0x0000000608097981 */ /* 0x000ee4000c1e9900 */
[----:B------:R-:W-:Y:S02]  /*0f70*/  IMAD.WIDE R18, R15, 0x4, R10 ;  /* 0x000000040f127825 */ /* 0x000fe400078e020a */
[----:B------:R-:W4:Y:S04]  /*0f80*/  LDG.E.CONSTANT R12, desc[UR6][R12.64] ;  /* 0x000000060c0c7981 */ /* 0x000f28000c1e9900 */
[----:B------:R-:W5:Y:S01]  /*0f90*/  LDG.E.CONSTANT R19, desc[UR6][R18.64] ;  /* 0x0000000612137981 */ /* 0x000f62000c1e9900 */
[----:B------:R-:W1:Y:S01]  /*0fa0*/  S2UR UR5, SR_CgaCtaId ;  /* 0x00000000000579c3 */ /* 0x000e620000008800 */
[----:B------:R-:W-:Y:S01]  /*0fb0*/  UMOV UR4, 0x400 ;  /* 0x0000040000047882 */ /* 0x000fe20000000000 */
[----:B------:R-:W-:Y:S01]  /*0fc0*/  IADD3 R7, PT, PT, R7, -0x4, RZ ;  /* 0xfffffffc07077810 */ /* 0x000fe20007ffe0ff */
[----:B-1----:R-:W-:-:S06]  /*0fd0*/  ULEA UR4, UR5, UR4, 0x18 ;  /* 0x0000000405047291 */ /* 0x002fcc000f8ec0ff */
[C---:B------:R-:W-:Y:S01]  /*0fe0*/  LEA R15, R14.reuse, UR4, 0x2 ;  /* 0x000000040e0f7c11 */ /* 0x040fe2000f8e10ff */
[----:B------:R-:W-:-:S04]  /*0ff0*/  VIADD R14, R14, 0x4 ;  /* 0x000000040e0e7836 */ /* 0x000fc80000000000 */
[----:B------:R-:W2:Y:S04]  /*1000*/  LDS.64 R10, [R15] ;  /* 0x000000000f0a7984 */ /* 0x000ea80000000a00 */
[----:B0-----:R-:W4:Y:S01]  /*1010*/  LDS.64 R16, [R15+0x8] ;  /* 0x000008000f107984 */ /* 0x001f220000000a00 */
[----:B--2---:R-:W-:Y:S01]  /*1020*/  FFMA R10, R20, R10, R27 ;  /* 0x0000000a140a7223 */ /* 0x004fe2000000001b */
[----:B------:R-:W-:-:S03]  /*1030*/  FADD R20, R25, R20 ;  /* 0x0000001419147221 */ /* 0x000fc60000000000 */
[----:B---3--:R-:W-:Y:S01]  /*1040*/  FFMA R11, R9, R11, R10 ;  /* 0x0000000b090b7223 */ /* 0x008fe2000000000a */
[----:B------:R-:W-:-:S03]  /*1050*/  FADD R20, R20, R9 ;  /* 0x0000000914147221 */ /* 0x000fc60000000000 */
[----:B----4-:R-:W-:Y:S01]  /*1060*/  FFMA R16, R12, R16, R11 ;  /* 0x000000100c107223 */ /* 0x010fe2000000000b */
[----:B------:R-:W-:-:S03]  /*1070*/  FADD R20, R20, R12 ;  /* 0x0000000c14147221 */ /* 0x000fc60000000000 */
[----:B-----5:R-:W-:Y:S01]  /*1080*/  FFMA R27, R19, R17, R16 ;  /* 0x00000011131b7223 */ /* 0x020fe20000000010 */
[----:B------:R-:W-:-:S07]  /*1090*/  FADD R25, R20, R19 ;  /* 0x0000001314197221 */ /* 0x000fce0000000000 */
.L_x_20:
[----:B------:R-:W-:Y:S05]  /*10a0*/  BSYNC.RECONVERGENT B1 ;  /* 0x0000000000017941 */ /* 0x000fea0003800200 */
.L_x_19:
[----:B------:R-:W-:-:S13]  /*10b0*/  LOP3.LUT P0, R8, R6, 0x3, RZ, 0xc0, !PT ;  /* 0x0000000306087812 */ /* 0x000fda000780c0ff */
[----:B------:R-:W-:Y:S05]  /*10c0*/  @!P0 BRA `(.L_x_18) ;  /* 0x00000000008c8947 */ /* 0x000fea0003800000 */
[----:B------:R-:W-:Y:S02]  /*10d0*/  ISETP.NE.AND P0, PT, R8, 0x1, PT ;  /* 0x000000010800780c */ /* 0x000fe40003f05270 */
[----:B------:R-:W-:-:S04]  /*10e0*/  LOP3.LUT R6, R6, 0x1, RZ, 0xc0, !PT ;  /* 0x0000000106067812 */ /* 0x000fc800078ec0ff */
[----:B------:R-:W-:-:S07]  /*10f0*/  ISETP.NE.U32.AND P1, PT, R6, 0x1, PT ;  /* 0x000000010600780c */ /* 0x000fce0003f25070 */
[----:B------:R-:W0:Y:S08]  /*1100*/  @P0 LDC R6, c[0x0][0x398] ;  /* 0x0000e600ff060b82 */ /* 0x000e300000000800 */
[----:B------:R-:W1:Y:S08]  /*1110*/  @P0 LDC.64 R10, c[0x0][0x388] ;  /* 0x0000e200ff0a0b82 */ /* 0x000e700000000a00 */
[----:B------:R-:W2:Y:S08]  /*1120*/  @!P1 LDC R16, c[0x0][0x398] ;  /* 0x0000e600ff109b82 */ /* 0x000eb00000000800 */
[----:B------:R-:W3:Y:S01]  /*1130*/  @!P1 LDC.64 R8, c[0x0][0x388] ;  /* 0x0000e200ff089b82 */ /* 0x000ee20000000a00 */
[----:B0-----:R-:W-:-:S02]  /*1140*/  @P0 IMAD R15, R7, R6, -R6 ;  /* 0x00000006070f0224 */ /* 0x001fc400078e0a06 */
[C---:B------:R-:W-:Y:S01]  /*1150*/  @P0 IMAD R13, R7.reuse, R6, R0 ;  /* 0x00000006070d0224 */ /* 0x040fe200078e0200 */
[----:B------:R-:W-:Y:S02]  /*1160*/  @P0 IADD3 R7, PT, PT, R7, -0x2, RZ ;  /* 0xfffffffe07070810 */ /* 0x000fe40007ffe0ff */
[----:B------:R-:W-:Y:S01]  /*1170*/  @P0 IADD3 R15, PT, PT, R0, R15, RZ ;  /* 0x0000000f000f0210 */ /* 0x000fe20007ffe0ff */
[----:B-1----:R-:W-:-:S04]  /*1180*/  @P0 IMAD.WIDE R12, R13, 0x4, R10 ;  /* 0x000000040d0c0825 */ /* 0x002fc800078e020a */
[----:B------:R-:W-:Y:S02]  /*1190*/  @P0 IMAD.WIDE R10, R15, 0x4, R10 ;  /* 0x000000040f0a0825 */ /* 0x000fe400078e020a */
[----:B------:R-:W4:Y:S02]  /*11a0*/  @P0 LDG.E.CONSTANT R12, desc[UR6][R12.64] ;  /* 0x000000060c0c0981 */ /* 0x000f24000c1e9900 */
[----:B--2---:R-:W-:Y:S02]  /*11b0*/  @!P1 IMAD R7, R7, R16, R0 ;  /* 0x0000001007079224 */ /* 0x004fe400078e0200 */
[----:B------:R0:W2:Y:S02]  /*11c0*/  @P0 LDG.E.CONSTANT R11, desc[UR6][R10.64] ;  /* 0x000000060a0b0981 */ /* 0x0000a4000c1e9900 */
[----:B---3--:R-:W-:-:S06]  /*11d0*/  @!P1 IMAD.WIDE R8, R7, 0x4, R8 ;  /* 0x0000000407089825 */ /* 0x008fcc00078e0208 */
[----:B------:R4:W3:Y:S01]  /*11e0*/  @!P1 LDG.E.CONSTANT R8, desc[UR6][R8.64] ;  /* 0x0000000608089981 */ /* 0x0008e2000c1e9900 */
[----:B------:R-:W1:Y:S01]  /*11f0*/  @P0 S2R R7, SR_CgaCtaId ;  /* 0x0000000000070919 */ /* 0x000e620000008800 */
[----:B------:R-:W5:Y:S01]  /*1200*/  @!P1 S2R R15, SR_CgaCtaId ;  /* 0x00000000000f9919 */ /* 0x000f620000008800 */
[----:B------:R-:W-:-:S04]  /*1210*/  @P0 MOV R6, 0x400 ;  /* 0x0000040000060802 */ /* 0x000fc80000000f00 */
[----:B-1----:R-:W-:Y:S02]  /*1220*/  @P0 LEA R7, R7, R6, 0x18 ;  /* 0x0000000607070211 */ /* 0x002fe400078ec0ff */
[----:B------:R-:W-:-:S03]  /*1230*/  @!P1 MOV R6, 0x400 ;  /* 0x0000040000069802 */ /* 0x000fc60000000f00 */
[C---:B------:R-:W-:Y:S01]  /*1240*/  @P0 IMAD R7, R14.reuse, 0x4, R7 ;  /* 0x000000040e070824 */ /* 0x040fe200078e0207 */
[----:B-----5:R-:W-:Y:S02]  /*1250*/  @!P1 LEA R15, R15, R6, 0x18 ;  /* 0x000000060f0f9211 */ /* 0x020fe400078ec0ff */
[----:B------:R-:W-:-:S03]  /*1260*/  @P0 IADD3 R14, PT, PT, R14, 0x2, RZ ;  /* 0x000000020e0e0810 */ /* 0x000fc60007ffe0ff */
[----:B------:R-:W1:Y:S01]  /*1270*/  @P0 LDS.64 R6, [R7] ;  /* 0x0000000007060984 */ /* 0x000e620000000a00 */
[----:B0-----:R-:W-:-:S06]  /*1280*/  @!P1 LEA R10, R14, R15, 0x2 ;  /* 0x0000000f0e0a9211 */ /* 0x001fcc00078e10ff */
[----:B------:R-:W0:Y:S01]  /*1290*/  @!P1 LDS R10, [R10] ;  /* 0x000000000a0a9984 */ /* 0x000e220000000800 */
[----:B----4-:R-:W-:Y:S01]  /*12a0*/  @P0 FADD R9, R25, R12 ;  /* 0x0000000c19090221 */ /* 0x010fe20000000000 */
[----:B-1----:R-:W-:-:S03]  /*12b0*/  @P0 FFMA R6, R12, R6, R27 ;  /* 0x000000060c060223 */ /* 0x002fc6000000001b */
[----:B--2---:R-:W-:Y:S01]  /*12c0*/  @P0 FADD R25, R9, R11 ;  /* 0x0000000b09190221 */ /* 0x004fe20000000000 */
[----:B------:R-:W-:-:S03]  /*12d0*/  @P0 FFMA R27, R11, R7, R6 ;  /* 0x000000070b1b0223 */ /* 0x000fc60000000006 */
[----:B---3--:R-:W-:Y:S01]  /*12e0*/  @!P1 FADD R25, R25, R8 ;  /* 0x0000000819199221 */ /* 0x008fe20000000000 */
[----:B0-----:R-:W-:-:S07]  /*12f0*/  @!P1 FFMA R27, R8, R10, R27 ;  /* 0x0000000a081b9223 */ /* 0x001fce000000001b */
.L_x_18:
[----:B------:R-:W-:Y:S05]  /*1300*/  BSYNC.RECONVERGENT B0 ;  /* 0x0000000000007941 */ /* 0x000fea0003800200 */
.L_x_17:
[----:B------:R-:W0:Y:S01]  /*1310*/  MUFU.RCP R6, R25 ;  /* 0x0000001900067308 */ /* 0x000e220000001000 */
[----:B------:R-:W-:Y:S01]  /*1320*/  BSSY.RECONVERGENT B0, `(.L_x_21) ;  /* 0x000000e000007945 */ /* 0x000fe20003800200 */
[----:B------:R-:W-:-:S06]  /*1330*/  FSETP.GT.AND P2, PT, R25, RZ, PT ;  /* 0x000000ff1900720b */ /* 0x000fcc0003f44000 */
[----:B------:R-:W1:Y:S01]  /*1340*/  FCHK P0, R27, R25 ;  /* 0x000000191b007302 */ /* 0x000e620000000000 */
[----:B0-----:R-:W-:-:S04]  /*1350*/  FFMA R7, R6, -R25, 1 ;  /* 0x3f80000006077423 */ /* 0x001fc80000000819 */
[----:B------:R-:W-:-:S04]  /*1360*/  FFMA R6, R6, R7, R6 ;  /* 0x0000000706067223 */ /* 0x000fc80000000006 */
[----:B------:R-:W-:-:S04]  /*1370*/  FFMA R8, R6, R27, RZ ;  /* 0x0000001b06087223 */ /* 0x000fc800000000ff */
[----:B------:R-:W-:-:S04]  /*1380*/  FFMA R7, R8, -R25, R27 ;  /* 0x8000001908077223 */ /* 0x000fc8000000001b */
[----:B------:R-:W-:Y:S01]  /*1390*/  FFMA R12, R6, R7, R8 ;  /* 0x00000007060c7223 */ /* 0x000fe20000000008 */
[----:B-1----:R-:W-:Y:S06]  /*13a0*/  @!P0 BRA `(.L_x_22) ;  /* 0x0000000000148947 */ /* 0x002fec0003800000 */
[----:B------:R-:W-:Y:S01]  /*13b0*/  IMAD.MOV.U32 R6, RZ, RZ, R27 ;  /* 0x000000ffff067224 */ /* 0x000fe200078e001b */
[----:B------:R-:W-:Y:S02]  /*13c0*/  MOV R7, R25 ;  /* 0x0000001900077202 */ /* 0x000fe40000000f00 */
[----:B------:R-:W-:-:S07]  /*13d0*/  MOV R8, 0x13f0 ;  /* 0x000013f000087802 */ /* 0x000fce0000000f00 */
[----:B------:R-:W-:Y:S05]  /*13e0*/  CALL.REL.NOINC `($__internal_1_$__cuda_sm3x_div_rn_noftz_f32_slowpath) ;  /* 0x0000000000b87944 */ /* 0x000fea0003c00000 */
[----:B------:R-:W-:-:S07]  /*13f0*/  MOV R12, R6 ;  /* 0x00000006000c7202 */ /* 0x000fce0000000f00 */
.L_x_22:
[----:B------:R-:W-:Y:S05]  /*1400*/  BSYNC.RECONVERGENT B0 ;  /* 0x0000000000007941 */ /* 0x000fea0003800200 */
.L_x_21:
[----:B------:R-:W0:Y:S01]  /*1410*/  LDCU UR4, c[0x0][0x3a0] ;  /* 0x00007400ff0477ac */ /* 0x000e220008000800 */
[----:B------:R-:W1:Y:S01]  /*1420*/  LDC.64 R6, c[0x0][0x380] ;  /* 0x0000e000ff067b82 */ /* 0x000e620000000a00 */
[----:B------:R-:W2:Y:S01]  /*1430*/  LDCU.64 UR8, c[0x0][0x398] ;  /* 0x00007300ff0877ac */ /* 0x000ea20008000a00 */
[----:B0-----:R-:W-:-:S04]  /*1440*/  VIADD R9, R3, -UR4 ;  /* 0x8000000403097c36 */ /* 0x001fc80008000000 */
[----:B--2---:R-:W-:-:S05]  /*1450*/  IMAD R9, R9, UR8, R0 ;  /* 0x0000000809097c24 */ /* 0x004fca000f8e0200 */
[C---:B------:R-:W-:Y:S01]  /*1460*/  IADD3 R11, PT, PT, R9.reuse, UR8, RZ ;  /* 0x00000008090b7c10 */ /* 0x040fe2000fffe0ff */
[----:B-1----:R-:W-:-:S04]  /*1470*/  IMAD.WIDE R8, R9, 0x4, R6 ;  /* 0x0000000409087825 */ /* 0x002fc800078e0206 */
[----:B------:R-:W-:Y:S02]  /*1480*/  IMAD.WIDE R6, R11, 0x4, R6 ;  /* 0x000000040b067825 */ /* 0x000fe400078e0206 */
[----:B------:R-:W2:Y:S01]  /*1490*/  LDG.E.CONSTANT R8, desc[UR6][R8.64] ;  /* 0x0000000608087981 */ /* 0x000ea2000c1e9900 */
[----:B------:R-:W0:Y:S03]  /*14a0*/  LDC.64 R10, c[0x0][0x3a8] ;  /* 0x0000ea00ff0a7b82 */ /* 0x000e260000000a00 */
[----:B------:R-:W3:Y:S01]  /*14b0*/  LDG.E.CONSTANT R7, desc[UR6][R6.64] ;  /* 0x0000000606077981 */ /* 0x000ee2000c1e9900 */
[----:B------:R-:W-:Y:S01]  /*14c0*/  FSEL R12, R12, RZ, P2 ;  /* 0x000000ff0c0c7208 */ /* 0x000fe20001000000 */
[C---:B------:R-:W-:Y:S01]  /*14d0*/  IMAD R15, R3.reuse, UR8, R0 ;  /* 0x00000008030f7c24 */ /* 0x040fe2000f8e0200 */
[----:B------:R-:W-:-:S03]  /*14e0*/  IADD3 R3, PT, PT, R3, 0x1, RZ ;  /* 0x0000000103037810 */ /* 0x000fc60007ffe0ff */
[----:B------:R-:W-:Y:S01]  /*14f0*/  FADD R13, -R12, 1 ;  /* 0x3f8000000c0d7421 */ /* 0x000fe20000000100 */
[----:B------:R-:W-:Y:S01]  /*1500*/  ISETP.GE.AND P0, PT, R3, UR9, PT ;  /* 0x0000000903007c0c */ /* 0x000fe2000bf06270 */
[----:B0-----:R-:W-:-:S04]  /*1510*/  IMAD.WIDE R10, R15, 0x4, R10 ;  /* 0x000000040f0a7825 */ /* 0x001fc800078e020a */
[----:B--2---:R-:W-:-:S04]  /*1520*/  FMUL R13, R8, R13 ;  /* 0x0000000d080d7220 */ /* 0x004fc80000400000 */
[----:B---3--:R-:W-:-:S05]  /*1530*/  FFMA R13, R12, R7, R13 ;  /* 0x000000070c0d7223 */ /* 0x008fca000000000d */
[----:B------:R0:W-:Y:S01]  /*1540*/  STG.E desc[UR6][R10.64], R13 ;  /* 0x0000000d0a007986 */ /* 0x0001e2000c101906 */
[----:B------:R-:W-:Y:S05]  /*1550*/  @!P0 BRA `(.L_x_23) ;  /* 0xfffffff000e88947 */ /* 0x000fea000383ffff */
[----:B------:R-:W-:Y:S05]  /*1560*/  EXIT ;  /* 0x000000000000794d */ /* 0x000fea0003800000 */
        .weak           $__internal_0_$__cuda_sm20_sqrt_rn_f32_slowpath
        .type           $__internal_0_$__cuda_sm20_sqrt_rn_f32_slowpath,@function
        .size           $__internal_0_$__cuda_sm20_sqrt_rn_f32_slowpath,($__internal_1_$__cuda_sm3x_div_rn_noftz_f32_slowpath - $__internal_0_$__cuda_sm20_sqrt_rn_f32_slowpath)
$__internal_0_$__cuda_sm20_sqrt_rn_f32_slowpath:
[----:B------:R-:W-:-:S13]  /*1570*/  LOP3.LUT P0, RZ, R0, 0x7fffffff, RZ, 0xc0, !PT ;  /* 0x7fffffff00ff7812 */ /* 0x000fda000780c0ff */
[----:B------:R-:W-:Y:S01]  /*1580*/  @!P0 IMAD.MOV.U32 R7, RZ, RZ, R0 ;  /* 0x000000ffff078224 */ /* 0x000fe200078e0000 */
[----:B------:R-:W-:Y:S06]  /*1590*/  @!P0 BRA `(.L_x_24) ;  /* 0x0000000000408947 */ /* 0x000fec0003800000 */
[----:B------:R-:W-:-:S13]  /*15a0*/  FSETP.GEU.FTZ.AND P0, PT, R0, RZ, PT ;  /* 0x000000ff0000720b */ /* 0x000fda0003f1e000 */
[----:B------:R-:W-:Y:S01]  /*15b0*/  @!P0 MOV R7, 0x7fffffff ;  /* 0x7fffffff00078802 */ /* 0x000fe20000000f00 */
[----:B------:R-:W-:Y:S06]  /*15c0*/  @!P0 BRA `(.L_x_24) ;  /* 0x0000000000348947 */ /* 0x000fec0003800000 */
[----:B------:R-:W-:-:S13]  /*15d0*/  FSETP.GTU.FTZ.AND P0, PT, |R0|, +INF , PT ;  /* 0x7f8000000000780b */ /* 0x000fda0003f1c200 */
[----:B------:R-:W-:Y:S01]  /*15e0*/  @P0 FADD.FTZ R7, R0, 1 ;  /* 0x3f80000000070421 */ /* 0x000fe20000010000 */
[----:B------:R-:W-:Y:S06]  /*15f0*/  @P0 BRA `(.L_x_24) ;  /* 0x0000000000280947 */ /* 0x000fec0003800000 */
[----:B------:R-:W-:-:S13]  /*1600*/  FSETP.NEU.FTZ.AND P0, PT, |R0|, +INF , PT ;  /* 0x7f8000000000780b */ /* 0x000fda0003f1d200 */
[----:B------:R-:W-:-:S04]  /*1610*/  @P0 FFMA R8, R0, 1.84467440737095516160e+19, RZ ;  /* 0x5f80000000080823 */ /* 0x000fc800000000ff */
[----:B------:R-:W0:Y:S02]  /*1620*/  @P0 MUFU.RSQ R7, R8 ;  /* 0x0000000800070308 */ /* 0x000e240000001400 */
[----:B0-----:R-:W-:Y:S01]  /*1630*/  @P0 FMUL.FTZ R9, R8, R7 ;  /* 0x0000000708090220 */ /* 0x001fe20000410000 */
[----:B------:R-:W-:Y:S01]  /*1640*/  @P0 FMUL.FTZ R11, R7, 0.5 ;  /* 0x3f000000070b0820 */ /* 0x000fe20000410000 */
[----:B------:R-:W-:Y:S02]  /*1650*/  @!P0 MOV R7, R0 ;  /* 0x0000000000078202 */ /* 0x000fe40000000f00 */
[----:B------:R-:W-:-:S04]  /*1660*/  @P0 FADD.FTZ R10, -R9, -RZ ;  /* 0x800000ff090a0221 */ /* 0x000fc80000010100 */
[----:B------:R-:W-:-:S04]  /*1670*/  @P0 FFMA R10, R9, R10, R8 ;  /* 0x0000000a090a0223 */ /* 0x000fc80000000008 */
[----:B------:R-:W-:-:S04]  /*1680*/  @P0 FFMA R10, R10, R11, R9 ;  /* 0x0000000b0a0a0223 */ /* 0x000fc80000000009 */
[----:B------:R-:W-:-:S07]  /*1690*/  @P0 FMUL.FTZ R7, R10, 2.3283064365386962891e-10 ;  /* 0x2f8000000a070820 */ /* 0x000fce0000410000 */
.L_x_24:
[----:B------:R-:W-:Y:S02]  /*16a0*/  HFMA2 R9, -RZ, RZ, 0, 0 ;  /* 0x00000000ff097431 */ /* 0x000fe400000001ff */
[----:B------:R-:W-:-:S04]  /*16b0*/  IMAD.MOV.U32 R8, RZ, RZ, R12 ;  /* 0x000000ffff087224 */ /* 0x000fc800078e000c */
[----:B------:R-:W-:Y:S05]  /*16c0*/  RET.REL.NODEC R8 `(nma_many_series_one_param_f32) ;  /* 0xffffffe8084c7950 */ /* 0x000fea0003c3ffff */
        .weak           $__internal_1_$__cuda_sm3x_div_rn_noftz_f32_slowpath
        .type           $__internal_1_$__cuda_sm3x_div_rn_noftz_f32_slowpath,@function
        .size           $__internal_1_$__cuda_sm3x_div_rn_noftz_f32_slowpath,(.L_x_76 - $__internal_1_$__cuda_sm3x_div_rn_noftz_f32_slowpath)
$__internal_1_$__cuda_sm3x_div_rn_noftz_f32_slowpath:
[----:B------:R-:W-:Y:S01]  /*16d0*/  SHF.R.U32.HI R10, RZ, 0x17, R7 ;  /* 0x00000017ff0a7819 */ /* 0x000fe20000011607 */
[----:B------:R-:W-:Y:S01]  /*16e0*/  BSSY.RECONVERGENT B1, `(.L_x_25) ;  /* 0x0000062000017945 */ /* 0x000fe20003800200 */
[----:B------:R-:W-:Y:S02]  /*16f0*/  SHF.R.U32.HI R9, RZ, 0x17, R6 ;  /* 0x00000017ff097819 */ /* 0x000fe40000011606 */
[----:B------:R-:W-:Y:S02]  /*1700*/  LOP3.LUT R14, R10, 0xff, RZ, 0xc0, !PT ;  /* 0x000000ff0a0e7812 */ /* 0x000fe400078ec0ff */
[----:B------:R-:W-:Y:S02]  /*1710*/  LOP3.LUT R12, R9, 0xff, RZ, 0xc0, !PT ;  /* 0x000000ff090c7812 */ /* 0x000fe400078ec0ff */
[----:B------:R-:W-:-:S03]  /*1720*/  IADD3 R11, PT, PT, R14, -0x1, RZ ;  /* 0xffffffff0e0b7810 */ /* 0x000fc60007ffe0ff */
[----:B------:R-:W-:Y:S01]  /*1730*/  VIADD R10, R12, 0xffffffff ;  /* 0xffffffff0c0a7836 */ /* 0x000fe20000000000 */
[----:B------:R-:W-:-:S04]  /*1740*/  ISETP.GT.U32.AND P0, PT, R11, 0xfd, PT ;  /* 0x000000fd0b00780c */ /* 0x000fc80003f04070 */
[----:B------:R-:W-:-:S13]  /*1750*/  ISETP.GT.U32.OR P0, PT, R10, 0xfd, P0 ;  /* 0x000000fd0a00780c */ /* 0x000fda0000704470 */
[----:B------:R-:W-:Y:S01]  /*1760*/  @!P0 MOV R9, RZ ;  /* 0x000000ff00098202 */ /* 0x000fe20000000f00 */
[----:B------:R-:W-:Y:S06]  /*1770*/  @!P0 BRA `(.L_x_26) ;  /* 0x00000000005c8947 */ /* 0x000fec0003800000 */
[----:B------:R-:W-:Y:S02]  /*1780*/  FSETP.GTU.FTZ.AND P0, PT, |R6|, +INF , PT ;  /* 0x7f8000000600780b */ /* 0x000fe40003f1c200 */
[----:B------:R-:W-:-:S04]  /*1790*/  FSETP.GTU.FTZ.AND P1, PT, |R7|, +INF , PT ;  /* 0x7f8000000700780b */ /* 0x000fc80003f3c200 */
[----:B------:R-:W-:-:S13]  /*17a0*/  PLOP3.LUT P0, PT, P0, P1, PT, 0xf8, 0x8f ;  /* 0x00000000008f781c */ /* 0x000fda0000703f70 */
[----:B------:R-:W-:Y:S05]  /*17b0*/  @P0 BRA `(.L_x_27) ;  /* 0x00000004004c0947 */ /* 0x000fea0003800000 */
[----:B------:R-:W-:-:S13]  /*17c0*/  LOP3.LUT P0, RZ, R7, 0x7fffffff, R6, 0xc8, !PT ;  /* 0x7fffffff07ff7812 */ /* 0x000fda000780c806 */
[----:B------:R-:W-:Y:S05]  /*17d0*/  @!P0 BRA `(.L_x_28) ;  /* 0x00000004003c8947 */ /* 0x000fea0003800000 */
[C---:B------:R-:W-:Y:S02]  /*17e0*/  FSETP.NEU.FTZ.AND P3, PT, |R6|.reuse, +INF , PT ;  /* 0x7f8000000600780b */ /* 0x040fe40003f7d200 */
[----:B------:R-:W-:Y:S02]  /*17f0*/  FSETP.NEU.FTZ.AND P1, PT, |R7|, +INF , PT ;  /* 0x7f8000000700780b */ /* 0x000fe40003f3d200 */
[----:B------:R-:W-:-:S11]  /*1800*/  FSETP.NEU.FTZ.AND P0, PT, |R6|, +INF , PT ;  /* 0x7f8000000600780b */ /* 0x000fd60003f1d200 */
[----:B------:R-:W-:Y:S05]  /*1810*/  @!P1 BRA !P3, `(.L_x_28) ;  /* 0x00000004002c9947 */ /* 0x000fea0005800000 */
[----:B------:R-:W-:-:S04]  /*1820*/  LOP3.LUT P3, RZ, R6, 0x7fffffff, RZ, 0xc0, !PT ;  /* 0x7fffffff06ff7812 */ /* 0x000fc8000786c0ff */
[----:B------:R-:W-:-:S13]  /*1830*/  PLOP3.LUT P1, PT, P1, P3, PT, 0x2f, 0xf2 ;  /* 0x0000000000f2781c */ /* 0x000fda0000f26577 */
[----:B------:R-:W-:Y:S05]  /*1840*/  @P1 BRA `(.L_x_29) ;  /* 0x0000000400181947 */ /* 0x000fea0003800000 */
[----:B------:R-:W-:-:S04]  /*1850*/  LOP3.LUT P1, RZ, R7, 0x7fffffff, RZ, 0xc0, !PT ;  /* 0x7fffffff07ff7812 */ /* 0x000fc8000782c0ff */
[----:B------:R-:W-:-:S13]  /*1860*/  PLOP3.LUT P0, PT, P0, P1, PT, 0x2f, 0xf2 ;  /* 0x0000000000f2781c */ /* 0x000fda0000702577 */
[----:B------:R-:W-:Y:S05]  /*1870*/  @P0 BRA `(.L_x_30) ;  /* 0x0000000400000947 */ /* 0x000fea0003800000 */
[----:B------:R-:W-:Y:S02]  /*1880*/  ISETP.GE.AND P0, PT, R10, RZ, PT ;  /* 0x000000ff0a00720c */ /* 0x000fe40003f06270 */
[----:B------:R-:W-:-:S11]  /*1890*/  ISETP.GE.AND P1, PT, R11, RZ, PT ;  /* 0x000000ff0b00720c */ /* 0x000fd60003f26270 */
[----:B------:R-:W-:Y:S01]  /*18a0*/  @P0 MOV R9, RZ ;  /* 0x000000ff00090202 */ /* 0x000fe20000000f00 */
[----:B------:R-:W-:Y:S02]  /*18b0*/  @!P0 IMAD.MOV.U32 R9, RZ, RZ, -0x40 ;  /* 0xffffffc0ff098424 */ /* 0x000fe400078e00ff */
[----:B------:R-:W-:Y:S01]  /*18c0*/  @!P0 FFMA R6, R6, 1.84467440737095516160e+19, RZ ;  /* 0x5f80000006068823 */ /* 0x000fe200000000ff */
[----:B------:R-:W-:Y:S02]  /*18d0*/  @!P1 FFMA R7, R7, 1.84467440737095516160e+19, RZ ;  /* 0x5f80000007079823 */ /* 0x000fe400000000ff */
[----:B------:R-:W-:-:S07]  /*18e0*/  @!P1 IADD3 R9, PT, PT, R9, 0x40, RZ ;  /* 0x0000004009099810 */ /* 0x000fce0007ffe0ff */
.L_x_26:
[----:B------:R-:W-:Y:S01]  /*18f0*/  LEA R10, R14, 0xc0800000, 0x17 ;  /* 0xc08000000e0a7811 */ /* 0x000fe200078eb8ff */
[----:B------:R-:W-:Y:S03]  /*1900*/  BSSY.RECONVERGENT B2, `(.L_x_31) ;  /* 0x0000036000027945 */ /* 0x000fe60003800200 */
[----:B------:R-:W-:Y:S01]  /*1910*/  IADD3 R10, PT, PT, -R10, R7, RZ ;  /* 0x000000070a0a7210 */ /* 0x000fe20007ffe1ff */
[----:B------:R-:W-:-:S03]  /*1920*/  VIADD R7, R12, 0xffffff81 ;  /* 0xffffff810c077836 */ /* 0x000fc60000000000 */
[----:B------:R0:W1:Y:S01]  /*1930*/  MUFU.RCP R11, R10 ;  /* 0x0000000a000b7308 */ /* 0x0000620000001000 */
[----:B------:R-:W-:Y:S01]  /*1940*/  FADD.FTZ R13, -R10, -RZ ;  /* 0x800000ff0a0d7221 */ /* 0x000fe20000010100 */
[C---:B------:R-:W-:Y:S01]  /*1950*/  IMAD R6, R7.reuse, -0x800000, R6 ;  /* 0xff80000007067824 */ /* 0x040fe200078e0206 */
[----:B0-----:R-:W-:-:S04]  /*1960*/  IADD3 R10, PT, PT, R7, 0x7f, -R14 ;  /* 0x0000007f070a7810 */ /* 0x001fc80007ffe80e */
[----:B------:R-:W-:Y:S01]  /*1970*/  IADD3 R10, PT, PT, R10, R9, RZ ;  /* 0x000000090a0a7210 */ /* 0x000fe20007ffe0ff */
[----:B-1----:R-:W-:-:S04]  /*1980*/  FFMA R12, R11, R13, 1 ;  /* 0x3f8000000b0c7423 */ /* 0x002fc8000000000d */
[----:B------:R-:W-:-:S04]  /*1990*/  FFMA R16, R11, R12, R11 ;  /* 0x0000000c0b107223 */ /* 0x000fc8000000000b */
[----:B------:R-:W-:-:S04]  /*19a0*/  FFMA R11, R6, R16, RZ ;  /* 0x00000010060b7223 */ /* 0x000fc800000000ff */
[----:B------:R-:W-:-:S04]  /*19b0*/  FFMA R12, R13, R11, R6 ;  /* 0x0000000b0d0c7223 */ /* 0x000fc80000000006 */
[----:B------:R-:W-:-:S04]  /*19c0*/  FFMA R11, R16, R12, R11 ;  /* 0x0000000c100b7223 */ /* 0x000fc8000000000b */
[----:B------:R-:W-:-:S04]  /*19d0*/  FFMA R12, R13, R11, R6 ;  /* 0x0000000b0d0c7223 */ /* 0x000fc80000000006 */
[----:B------:R-:W-:-:S05]  /*19e0*/  FFMA R6, R16, R12, R11 ;  /* 0x0000000c10067223 */ /* 0x000fca000000000b */
[----:B------:R-:W-:-:S04]  /*19f0*/  SHF.R.U32.HI R7, RZ, 0x17, R6 ;  /* 0x00000017ff077819 */ /* 0x000fc80000011606 */
[----:B------:R-:W-:-:S04]  /*1a00*/  LOP3.LUT R7, R7, 0xff, RZ, 0xc0, !PT ;  /* 0x000000ff07077812 */ /* 0x000fc800078ec0ff */
[----:B------:R-:W-:-:S05]  /*1a10*/  IADD3 R13, PT, PT, R7, R10, RZ ;  /* 0x0000000a070d7210 */ /* 0x000fca0007ffe0ff */
[----:B------:R-:W-:-:S05]  /*1a20*/  VIADD R7, R13, 0xffffffff ;  /* 0xffffffff0d077836 */ /* 0x000fca0000000000 */
[----:B------:R-:W-:-:S13]  /*1a30*/  ISETP.GE.U32.AND P0, PT, R7, 0xfe, PT ;  /* 0x000000fe0700780c */ /* 0x000fda0003f06070 */
[----:B------:R-:W-:Y:S05]  /*1a40*/  @!P0 BRA `(.L_x_32) ;  /* 0x0000000000808947 */ /* 0x000fea0003800000 */
[----:B------:R-:W-:-:S13]  /*1a50*/  ISETP.GT.AND P0, PT, R13, 0xfe, PT ;  /* 0x000000fe0d00780c */ /* 0x000fda0003f04270 */
[----:B------:R-:W-:Y:S05]  /*1a60*/  @P0 BRA `(.L_x_33) ;  /* 0x00000000006c0947 */ /* 0x000fea0003800000 */
[----:B------:R-:W-:-:S13]  /*1a70*/  ISETP.GE.AND P0, PT, R13, 0x1, PT ;  /* 0x000000010d00780c */ /* 0x000fda0003f06270 */
[----:B------:R-:W-:Y:S05]  /*1a80*/  @P0 BRA `(.L_x_34) ;  /* 0x0000000000740947 */ /* 0x000fea0003800000 */
[----:B------:R-:W-:Y:S02]  /*1a90*/  ISETP.GE.AND P0, PT, R13, -0x18, PT ;  /* 0xffffffe80d00780c */ /* 0x000fe40003f06270 */
[----:B------:R-:W-:-:S11]  /*1aa0*/  LOP3.LUT R6, R6, 0x80000000, RZ, 0xc0, !PT ;  /* 0x8000000006067812 */ /* 0x000fd600078ec0ff */
[----:B------:R-:W-:Y:S05]  /*1ab0*/  @!P0 BRA `(.L_x_34) ;  /* 0x0000000000688947 */ /* 0x000fea0003800000 */
[CCC-:B------:R-:W-:Y:S01]  /*1ac0*/  FFMA.RZ R7, R16.reuse, R12.reuse, R11.reuse ;  /* 0x0000000c10077223 */ /* 0x1c0fe2000000c00b */
[CCC-:B------:R-:W-:Y:S01]  /*1ad0*/  FFMA.RM R10, R16.reuse, R12.reuse, R11.reuse ;  /* 0x0000000c100a7223 */ /* 0x1c0fe2000000400b */
[C---:B------:R-:W-:Y:S02]  /*1ae0*/  ISETP.NE.AND P3, PT, R13.reuse, RZ, PT ;  /* 0x000000ff0d00720c */ /* 0x040fe40003f65270 */
[----:B------:R-:W-:Y:S02]  /*1af0*/  ISETP.NE.AND P1, PT, R13, RZ, PT ;  /* 0x000000ff0d00720c */ /* 0x000fe40003f25270 */
[----:B------:R-:W-:Y:S01]  /*1b00*/  LOP3.LUT R9, R7, 0x7fffff, RZ, 0xc0, !PT ;  /* 0x007fffff07097812 */ /* 0x000fe200078ec0ff */
[----:B------:R-:W-:Y:S01]  /*1b10*/  FFMA.RP R7, R16, R12, R11 ;  /* 0x0000000c10077223 */ /* 0x000fe2000000800b */
[----:B------:R-:W-:Y:S02]  /*1b20*/  IADD3 R12, PT, PT, R13, 0x20, RZ ;  /* 0x000000200d0c7810 */ /* 0x000fe40007ffe0ff */
[----:B------:R-:W-:-:S02]  /*1b30*/  LOP3.LUT R9, R9, 0x800000, RZ, 0xfc, !PT ;  /* 0x0080000009097812 */ /* 0x000fc400078efcff */
[----:B------:R-:W-:Y:S02]  /*1b40*/  IADD3 R11, PT, PT, -R13, RZ, RZ ;  /* 0x000000ff0d0b7210 */ /* 0x000fe40007ffe1ff */
[----:B------:R-:W-:Y:S02]  /*1b50*/  SHF.L.U32 R12, R9, R12, RZ ;  /* 0x0000000c090c7219 */ /* 0x000fe400000006ff */
[----:B------:R-:W-:Y:S02]  /*1b60*/  FSETP.NEU.FTZ.AND P0, PT, R7, R10, PT ;  /* 0x0000000a0700720b */ /* 0x000fe40003f1d000 */
[----:B------:R-:W-:Y:S02]  /*1b70*/  SEL R10, R11, RZ, P3 ;  /* 0x000000ff0b0a7207 */ /* 0x000fe40001800000 */
[----:B------:R-:W-:Y:S02]  /*1b80*/  ISETP.NE.AND P1, PT, R12, RZ, P1 ;  /* 0x000000ff0c00720c */ /* 0x000fe40000f25270 */
[----:B------:R-:W-:-:S02]  /*1b90*/  SHF.R.U32.HI R10, RZ, R10, R9 ;  /* 0x0000000aff0a7219 */ /* 0x000fc40000011609 */
[----:B------:R-:W-:Y:S02]  /*1ba0*/  PLOP3.LUT P0, PT, P0, P1, PT, 0xf8, 0x8f ;  /* 0x00000000008f781c */ /* 0x000fe40000703f70 */
[----:B------:R-:W-:Y:S02]  /*1bb0*/  SHF.R.U32.HI R12, RZ, 0x1, R10 ;  /* 0x00000001ff0c7819 */ /* 0x000fe4000001160a */
[----:B------:R-:W-:-:S04]  /*1bc0*/  SEL R7, RZ, 0x1, !P0 ;  /* 0x00000001ff077807 */ /* 0x000fc80004000000 */
[----:B------:R-:W-:-:S04]  /*1bd0*/  LOP3.LUT R7, R7, 0x1, R12, 0xf8, !PT ;  /* 0x0000000107077812 */ /* 0x000fc800078ef80c */
[----:B------:R-:W-:-:S05]  /*1be0*/  LOP3.LUT R7, R7, R10, RZ, 0xc0, !PT ;  /* 0x0000000a07077212 */ /* 0x000fca00078ec0ff */
[----:B------:R-:W-:-:S05]  /*1bf0*/  IMAD.IADD R7, R12, 0x1, R7 ;  /* 0x000000010c077824 */ /* 0x000fca00078e0207 */
[----:B------:R-:W-:Y:S01]  /*1c00*/  LOP3.LUT R6, R7, R6, RZ, 0xfc, !PT ;  /* 0x0000000607067212 */ /* 0x000fe200078efcff */
[----:B------:R-:W-:Y:S06]  /*1c10*/  BRA `(.L_x_34) ;  /* 0x0000000000107947 */ /* 0x000fec0003800000 */
.L_x_33:
[----:B------:R-:W-:-:S04]  /*1c20*/  LOP3.LUT R6, R6, 0x80000000, RZ, 0xc0, !PT ;  /* 0x8000000006067812 */ /* 0x000fc800078ec0ff */
[----:B------:R-:W-:Y:S01]  /*1c30*/  LOP3.LUT R6, R6, 0x7f800000, RZ, 0xfc, !PT ;  /* 0x7f80000006067812 */ /* 0x000fe200078efcff */
[----:B------:R-:W-:Y:S06]  /*1c40*/  BRA `(.L_x_34) ;  /* 0x0000000000047947 */ /* 0x000fec0003800000 */
.L_x_32:
[----:B------:R-:W-:-:S07]  /*1c50*/  LEA R6, R10, R6, 0x17 ;  /* 0x000000060a067211 */ /* 0x000fce00078eb8ff */
.L_x_34:
[----:B------:R-:W-:Y:S05]  /*1c60*/  BSYNC.RECONVERGENT B2 ;  /* 0x0000000000027941 */ /* 0x000fea0003800200 */
.L_x_31:
[----:B------:R-:W-:Y:S05]  /*1c70*/  BRA `(.L_x_35) ;  /* 0x0000000000207947 */ /* 0x000fea0003800000 */
.L_x_30:
[----:B------:R-:W-:-:S04]  /*1c80*/  LOP3.LUT R6, R7, 0x80000000, R6, 0x48, !PT ;  /* 0x8000000007067812 */ /* 0x000fc800078e4806 */
[----:B------:R-:W-:Y:S01]  /*1c90*/  LOP3.LUT R6, R6, 0x7f800000, RZ, 0xfc, !PT ;  /* 0x7f80000006067812 */ /* 0x000fe200078efcff */
[----:B------:R-:W-:Y:S06]  /*1ca0*/  BRA `(.L_x_35) ;  /* 0x0000000000147947 */ /* 0x000fec0003800000 */
.L_x_29:
[----:B------:R-:W-:Y:S01]  /*1cb0*/  LOP3.LUT R6, R7, 0x80000000, R6, 0x48, !PT ;  /* 0x8000000007067812 */ /* 0x000fe200078e4806 */
[----:B------:R-:W-:Y:S06]  /*1cc0*/  BRA `(.L_x_35) ;  /* 0x00000000000c7947 */ /* 0x000fec0003800000 */
.L_x_28:
[----:B------:R-:W0:Y:S01]  /*1cd0*/  MUFU.RSQ R6, -QNAN ;  /* 0xffc0000000067908 */ /* 0x000e220000001400 */
[----:B------:R-:W-:Y:S05]  /*1ce0*/  BRA `(.L_x_35) ;  /* 0x0000000000047947 */ /* 0x000fea0003800000 */
.L_x_27:
[----:B------:R-:W-:-:S07]  /*1cf0*/  FADD.FTZ R6, R6, R7 ;  /* 0x0000000706067221 */ /* 0x000fce0000010000 */
.L_x_35:
[----:B------:R-:W-:Y:S05]  /*1d00*/  BSYNC.RECONVERGENT B1 ;  /* 0x0000000000017941 */ /* 0x000fea0003800200 */
.L_x_25:
[----:B------:R-:W-:-:S04]  /*1d10*/  HFMA2 R9, -RZ, RZ, 0, 0 ;  /* 0x00000000ff097431 */ /* 0x000fc800000001ff */
[----:B0-----:R-:W-:Y:S05]  /*1d20*/  RET.REL.NODEC R8 `(nma_many_series_one_param_f32) ;  /* 0xffffffe008b47950 */ /* 0x001fea0003c3ffff */
.L_x_36:
[----:B------:R-:W-:-:S00]  /*1d30*/  BRA `(.L_x_36) ;  /* 0xfffffffc00fc7947 */ /* 0x000fc0000383ffff */
[----:B------:R-:W-:-:S00]  /*1d40*/  NOP ;  /* 0x0000000000007918 */ /* 0x000fc00000000000 */
        /* <DEDUP_REMOVED lines=11> */
.L_x_76:


//--------------------- .text.nma_batch_f32       --------------------------
	.section	.text.nma_batch_f32,"ax",@progbits
	.align	128
        .global         nma_batch_f32
        .type           nma_batch_f32,@function
        .size           nma_batch_f32,(.L_x_78 - nma_batch_f32)
        .other          nma_batch_f32,@"STO_CUDA_ENTRY STV_DEFAULT"
nma_batch_f32:
.text.nma_batch_f32:
[----:B------:R-:W-:Y:S01]  /*0000*/  LDC R1, c[0x0][0x37c] ;  /* 0x0000df00ff017b82 */ /* 0x000fe20000000800 */
[----:B------:R-:W0:Y:S01]  /*0010*/  S2R R0, SR_CTAID.Y ;  /* 0x0000000000007919 */ /* 0x000e220000002600 */
[----:B------:R-:W0:Y:S02]  /*0020*/  LDCU UR4, c[0x0][0x39c] ;  /* 0x00007380ff0477ac */ /* 0x000e240008000800 */
[----:B0-----:R-:W-:-:S13]  /*0030*/  ISETP.GE.AND P0, PT, R0, UR4, PT ;  /* 0x0000000400007c0c */ /* 0x001fda000bf06270 */
[----:B------:R-:W-:Y:S05]  /*0040*/  @P0 EXIT ;  /* 0x000000000000094d */ /* 0x000fea0003800000 */
[----:B------:R-:W0:Y:S01]  /*0050*/  S2R R3, SR_TID.X ;  /* 0x0000000000037919 */ /* 0x000e220000002100 */
[----:B------:R-:W0:Y:S01]  /*0060*/  S2UR UR4, SR_CTAID.X ;  /* 0x00000000000479c3 */ /* 0x000e220000002500 */
[----:B------:R-:W1:Y:S01]  /*0070*/  LDCU UR6, c[0x0][0x398] ;  /* 0x00007300ff0677ac */ /* 0x000e620008000800 */
[----:B------:R-:W-:Y:S01]  /*0080*/  BSSY.RECONVERGENT B0, `(.L_x_37) ;  /* 0x0000043000007945 */ /* 0x000fe20003800200 */
[----:B------:R-:W2:Y:S05]  /*0090*/  LDCU.64 UR8, c[0x0][0x358] ;  /* 0x00006b00ff0877ac */ /* 0x000eaa0008000a00 */
[----:B------:R-:W0:Y:S01]  /*00a0*/  LDC R4, c[0x0][0x360] ;  /* 0x0000d800ff047b82 */ /* 0x000e220000000800 */
[----:B------:R-:W3:Y:S01]  /*00b0*/  LDCU UR5, c[0x0][0x370] ;  /* 0x00006e00ff0577ac */ /* 0x000ee20008000800 */
[----:B0-----:R-:W-:-:S02]  /*00c0*/  IMAD R17, R4, UR4, R3 ;  /* 0x0000000404117c24 */ /* 0x001fc4000f8e0203 */
[----:B---3--:R-:W-:-:S03]  /*00d0*/  IMAD R18, R4, UR5, RZ ;  /* 0x0000000504127c24 */ /* 0x008fc6000f8e02ff */
[----:B-1----:R-:W-:-:S13]  /*00e0*/  ISETP.GE.AND P0, PT, R17, UR6, PT ;  /* 0x0000000611007c0c */ /* 0x002fda000bf06270 */
[----:B--2---:R-:W-:Y:S05]  /*00f0*/  @P0 BRA `(.L_x_38) ;  /* 0x0000000000ec0947 */ /* 0x004fea0003800000 */
[----:B------:R-:W0:Y:S01]  /*0100*/  I2F.U32.RP R9, R18 ;  /* 0x0000001200097306 */ /* 0x000e220000209000 */
[C---:B------:R-:W-:Y:S01]  /*0110*/  IADD3 R2, PT, PT, R18.reuse, R17, RZ ;  /* 0x0000001112027210 */ /* 0x040fe20007ffe0ff */
[----:B------:R-:W-:Y:S01]  /*0120*/  IMAD.MOV R11, RZ, RZ, -R18 ;  /* 0x000000ffff0b7224 */ /* 0x000fe200078e0a12 */
[----:B------:R-:W-:Y:S01]  /*0130*/  ISETP.NE.U32.AND P2, PT, R18, RZ, PT ;  /* 0x000000ff1200720c */ /* 0x000fe20003f45070 */
[----:B------:R-:W-:Y:S01]  /*0140*/  BSSY.RECONVERGENT B1, `(.L_x_39) ;  /* 0x0000027000017945 */ /* 0x000fe20003800200 */
[C---:B------:R-:W-:Y:S02]  /*0150*/  ISETP.GE.AND P0, PT, R2.reuse, UR6, PT ;  /* 0x0000000602007c0c */ /* 0x040fe4000bf06270 */
[----:B------:R-:W-:Y:S02]  /*0160*/  VIMNMX R5, PT, PT, R2, UR6, !PT ;  /* 0x0000000602057c48 */ /* 0x000fe4000ffe0100 */
[----:B------:R-:W-:-:S04]  /*0170*/  SEL R8, RZ, 0x1, P0 ;  /* 0x00000001ff087807 */ /* 0x000fc80000000000 */
[----:B------:R-:W-:Y:S01]  /*0180*/  IADD3 R5, PT, PT, R5, -R2, -R8 ;  /* 0x8000000205057210 */ /* 0x000fe20007ffe808 */
[----:B0-----:R-:W0:Y:S02]  /*0190*/  MUFU.RCP R9, R9 ;  /* 0x0000000900097308 */ /* 0x001e240000001000 */
[----:B0-----:R-:W-:-:S06]  /*01a0*/  IADD3 R6, PT, PT, R9, 0xffffffe, RZ ;  /* 0x0ffffffe09067810 */ /* 0x001fcc0007ffe0ff */
[----:B------:R0:W1:Y:S02]  /*01b0*/  F2I.FTZ.U32.TRUNC.NTZ R7, R6 ;  /* 0x0000000600077305 */ /* 0x000064000021f000 */
[----:B0-----:R-:W-:Y:S02]  /*01c0*/  IMAD.MOV.U32 R6, RZ, RZ, RZ ;  /* 0x000000ffff067224 */ /* 0x001fe400078e00ff */
[----:B-1----:R-:W-:-:S04]  /*01d0*/  IMAD R11, R11, R7, RZ ;  /* 0x000000070b0b7224 */ /* 0x002fc800078e02ff */
[----:B------:R-:W-:-:S06]  /*01e0*/  IMAD.HI.U32 R10, R7, R11, R6 ;  /* 0x0000000b070a7227 */ /* 0x000fcc00078e0006 */
[----:B------:R-:W-:-:S05]  /*01f0*/  IMAD.HI.U32 R7, R10, R5, RZ ;  /* 0x000000050a077227 */ /* 0x000fca00078e00ff */
[----:B------:R-:W-:-:S05]  /*0200*/  IADD3 R2, PT, PT, -R7, RZ, RZ ;  /* 0x000000ff07027210 */ /* 0x000fca0007ffe1ff */
[----:B------:R-:W-:-:S05]  /*0210*/  IMAD R5, R18, R2, R5 ;  /* 0x0000000212057224 */ /* 0x000fca00078e0205 */
[----:B------:R-:W-:-:S13]  /*0220*/  ISETP.GE.U32.AND P0, PT, R5, R18, PT ;  /* 0x000000120500720c */ /* 0x000fda0003f06070 */
[----:B------:R-:W-:Y:S01]  /*0230*/  @P0 IMAD.IADD R5, R5, 0x1, -R18 ;  /* 0x0000000105050824 */ /* 0x000fe200078e0a12 */
[----:B------:R-:W-:-:S04]  /*0240*/  @P0 IADD3 R7, PT, PT, R7, 0x1, RZ ;  /* 0x0000000107070810 */ /* 0x000fc80007ffe0ff */
[----:B------:R-:W-:-:S13]  /*0250*/  ISETP.GE.U32.AND P1, PT, R5, R18, PT ;  /* 0x000000120500720c */ /* 0x000fda0003f26070 */
[----:B------:R-:W-:Y:S01]  /*0260*/  @P1 VIADD R7, R7, 0x1 ;  /* 0x0000000107071836 */ /* 0x000fe20000000000 */
[----:B------:R-:W-:-:S04]  /*0270*/  @!P2 LOP3.LUT R7, RZ, R18, RZ, 0x33, !PT ;  /* 0x00000012ff07a212 */ /* 0x000fc800078e33ff */
[----:B------:R-:W-:-:S04]  /*0280*/  IADD3 R2, PT, PT, R8, R7, RZ ;  /* 0x0000000708027210 */ /* 0x000fc80007ffe0ff */
[C---:B------:R-:W-:Y:S02]  /*0290*/  LOP3.LUT R5, R2.reuse, 0x3, RZ, 0xc0, !PT ;  /* 0x0000000302057812 */ /* 0x040fe400078ec0ff */
[----:B------:R-:W-:Y:S02]  /*02a0*/  ISETP.GE.U32.AND P1, PT, R2, 0x3, PT ;  /* 0x000000030200780c */ /* 0x000fe40003f26070 */
[----:B------:R-:W-:Y:S01]  /*02b0*/  ISETP.NE.AND P0, PT, R5, 0x3, PT ;  /* 0x000000030500780c */ /* 0x000fe20003f05270 */
[----:B------:R-:W-:-:S12]  /*02c0*/  IMAD.MOV.U32 R5, RZ, RZ, R17 ;  /* 0x000000ffff057224 */ /* 0x000fd800078e0011 */
[----:B------:R-:W-:Y:S05]  /*02d0*/  @!P0 BRA `(.L_x_40) ;  /* 0x0000000000348947 */ /* 0x000fea0003800000 */
[----:B------:R-:W0:Y:S01]  /*02e0*/  LDC.64 R8, c[0x0][0x3a8] ;  /* 0x0000ea00ff087b82 */ /* 0x000e220000000a00 */
[----:B------:R-:W-:Y:S01]  /*02f0*/  IADD3 R2, PT, PT, R2, 0x1, RZ ;  /* 0x0000000102027810 */ /* 0x000fe20007ffe0ff */
[----:B------:R-:W-:Y:S01]  /*0300*/  IMAD.MOV.U32 R10, RZ, RZ, RZ ;  /* 0x000000ffff0a7224 */ /* 0x000fe200078e00ff */
[----:B------:R-:W-:Y:S01]  /*0310*/  MOV R5, R17 ;  /* 0x0000001100057202 */ /* 0x000fe20000000f00 */
[----:B------:R-:W-:Y:S01]  /*0320*/  IMAD.MOV.U32 R11, RZ, RZ, 0x7fffffff ;  /* 0x7fffffffff0b7424 */ /* 0x000fe200078e00ff */
[----:B------:R-:W-:-:S07]  /*0330*/  LOP3.LUT R13, R2, 0x3, RZ, 0xc0, !PT ;  /* 0x00000003020d7812 */ /* 0x000fce00078ec0ff */
.L_x_41:
[--C-:B-1----:R-:W-:Y:S01]  /*0340*/  IMAD R7, R0, UR6, R5.reuse ;  /* 0x0000000600077c24 */ /* 0x102fe2000f8e0205 */
[----:B------:R-:W-:Y:S01]  /*0350*/  IADD3 R10, PT, PT, R10, 0x1, RZ ;  /* 0x000000010a0a7810 */ /* 0x000fe20007ffe0ff */
[----:B------:R-:W-:Y:S02]  /*0360*/  IMAD.IADD R5, R18, 0x1, R5 ;  /* 0x0000000112057824 */ /* 0x000fe400078e0205 */
[----:B0-----:R-:W-:Y:S01]  /*0370*/  IMAD.WIDE R6, R7, 0x4, R8 ;  /* 0x0000000407067825 */ /* 0x001fe200078e0208 */
[----:B------:R-:W-:-:S04]  /*0380*/  ISETP.NE.AND P0, PT, R10, R13, PT ;  /* 0x0000000d0a00720c */ /* 0x000fc80003f05270 */
[----:B------:R1:W-:Y:S09]  /*0390*/  STG.E desc[UR8][R6.64], R11 ;  /* 0x0000000b06007986 */ /* 0x0003f2000c101908 */
[----:B------:R-:W-:Y:S05]  /*03a0*/  @P0 BRA `(.L_x_41) ;  /* 0xfffffffc00e40947 */ /* 0x000fea000383ffff */
.L_x_40:
[----:B------:R-:W-:Y:S05]  /*03b0*/  BSYNC.RECONVERGENT B1 ;  /* 0x0000000000017941 */ /* 0x000fea0003800200 */
.L_x_39:
[----:B------:R-:W-:Y:S05]  /*03c0*/  @!P1 BRA `(.L_x_38) ;  /* 0x0000000000389947 */ /* 0x000fea0003800000 */
[----:B------:R-:W0:Y:S01]  /*03d0*/  LDC.64 R12, c[0x0][0x3a8] ;  /* 0x0000ea00ff0c7b82 */ /* 0x000e220000000a00 */
[----:B------:R-:W-:-:S07]  /*03e0*/  MOV R19, 0x7fffffff ;  /* 0x7fffffff00137802 */ /* 0x000fce0000000f00 */
.L_x_42:
[--C-:B--2---:R-:W-:Y:S02]  /*03f0*/  IMAD R15, R0, UR6, R5.reuse ;  /* 0x00000006000f7c24 */ /* 0x104fe4000f8e0205 */
[----:B------:R-:W-:Y:S02]  /*0400*/  IMAD R5, R18, 0x4, R5 ;  /* 0x0000000412057824 */ /* 0x000fe400078e0205 */
[----:B0-----:R-:W-:-:S03]  /*0410*/  IMAD.WIDE R14, R15, 0x4, R12 ;  /* 0x000000040f0e7825 */ /* 0x001fc600078e020c */
[----:B------:R-:W-:Y:S02]  /*0420*/  ISETP.GE.AND P0, PT, R5, UR6, PT ;  /* 0x0000000605007c0c */ /* 0x000fe4000bf06270 */
[----:B------:R2:W-:Y:S01]  /*0430*/  STG.E desc[UR8][R14.64], R19 ;  /* 0x000000130e007986 */ /* 0x0005e2000c101908 */
[----:B-1----:R-:W-:-:S05]  /*0440*/  IMAD.WIDE R6, R18, 0x4, R14 ;  /* 0x0000000412067825 */ /* 0x002fca00078e020e */
[----:B------:R2:W-:Y:S01]  /*0450*/  STG.E desc[UR8][R6.64], R19 ;  /* 0x0000001306007986 */ /* 0x0005e2000c101908 */
[----:B------:R-:W-:-:S05]  /*0460*/  IMAD.WIDE R8, R18, 0x4, R6 ;  /* 0x0000000412087825 */ /* 0x000fca00078e0206 */
[----:B------:R2:W-:Y:S01]  /*0470*/  STG.E desc[UR8][R8.64], R19 ;  /* 0x0000001308007986 */ /* 0x0005e2000c101908 */
[----:B------:R-:W-:-:S05]  /*0480*/  IMAD.WIDE R10, R18, 0x4, R8 ;  /* 0x00000004120a7825 */ /* 0x000fca00078e0208 */
[----:B------:R2:W-:Y:S01]  /*0490*/  STG.E desc[UR8][R10.64], R19 ;  /* 0x000000130a007986 */ /* 0x0005e2000c101908 */
[----:B------:R-:W-:Y:S05]  /*04a0*/  @!P0 BRA `(.L_x_42) ;  /* 0xfffffffc00d08947 */ /* 0x000fea000383ffff */
.L_x_38:
[----:B------:R-:W-:Y:S05]  /*04b0*/  BSYNC.RECONVERGENT B0 ;  /* 0x0000000000007941 */ /* 0x000fea0003800200 */
.L_x_37:
[----:B-12---:R-:W0:Y:S02]  /*04c0*/  LDC.64 R6, c[0x0][0x390] ;  /* 0x0000e400ff067b82 */ /* 0x006e240000000a00 */
[----:B0-----:R-:W-:-:S05]  /*04d0*/  IMAD.WIDE.U32 R6, R0, 0x4, R6 ;  /* 0x0000000400067825 */ /* 0x001fca00078e0006 */
[----:B------:R-:W2:Y:S02]  /*04e0*/  LDG.E.CONSTANT R16, desc[UR8][R6.64] ;  /* 0x0000000806107981 */ /* 0x000ea4000c1e9900 */
[----:B--2---:R-:W-:-:S04]  /*04f0*/  ISETP.GE.AND P0, PT, R16, UR6, PT ;  /* 0x0000000610007c0c */ /* 0x004fc8000bf06270 */
[----:B------:R-:W-:-:S13]  /*0500*/  ISETP.LT.OR P0, PT, R16, 0x1, P0 ;  /* 0x000000011000780c */ /* 0x000fda0000701670 */
[----:B------:R-:W-:Y:S05]  /*0510*/  @P0 EXIT ;  /* 0x000000000000094d */ /* 0x000fea0003800000 */
[----:B------:R-:W0:Y:S02]  /*0520*/  LDC R2, c[0x0][0x3a0] ;  /* 0x0000e800ff027b82 */ /* 0x000e240000000800 */
[----:B0-----:R-:W-:-:S04]  /*0530*/  IADD3 R5, PT, PT, -R2, UR6, RZ ;  /* 0x0000000602057c10 */ /* 0x001fc8000fffe1ff */
[----:B------:R-:W-:-:S04]  /*0540*/  ISETP.GT.AND P0, PT, R5, R16, PT ;  /* 0x000000100500720c */ /* 0x000fc80003f04270 */
[----:B------:R-:W-:-:S04]  /*0550*/  ISETP.GE.OR P0, PT, R2, UR6, !P0 ;  /* 0x0000000602007c0c */ /* 0x000fc8000c706670 */
[----:B------:R-:W-:-:S13]  /*0560*/  ISETP.LT.OR P0, PT, R2, RZ, P0 ;  /* 0x000000ff0200720c */ /* 0x000fda0000701670 */
[----:B------:R-:W-:Y:S05]  /*0570*/  @P0 EXIT ;  /* 0x000000000000094d */ /* 0x000fea0003800000 */
[----:B------:R-:W-:Y:S01]  /*0580*/  ISETP.GE.U32.AND P0, PT, R3, R16, PT ;  /* 0x000000100300720c */ /* 0x000fe20003f06070 */
[----:B------:R-:W-:-:S12]  /*0590*/  BSSY.RECONVERGENT B0, `(.L_x_43) ;  /* 0x000002b000007945 */ /* 0x000fd80003800200 */
[----:B------:R-:W-:Y:S05]  /*05a0*/  @P0 BRA `(.L_x_44) ;  /* 0x0000000000a40947 */ /* 0x000fea0003800000 */
[----:B------:R-:W0:Y:S01]  /*05b0*/  S2R R5, SR_CgaCtaId ;  /* 0x0000000000057919 */ /* 0x000e220000008800 */
[----:B------:R-:W-:-:S04]  /*05c0*/  MOV R6, 0x400 ;  /* 0x0000040000067802 */ /* 0x000fc80000000f00 */
[----:B0-----:R-:W-:-:S07]  /*05d0*/  LEA R6, R5, R6, 0x18 ;  /* 0x0000000605067211 */ /* 0x001fce00078ec0ff */
.L_x_51:
[----:B------:R-:W-:Y:S01]  /*05e0*/  I2FP.F32.S32 R2, R3 ;  /* 0x0000000300027245 */ /* 0x000fe20000201400 */
[----:B------:R-:W-:Y:S03]  /*05f0*/  BSSY.RECONVERGENT B1, `(.L_x_45) ;  /* 0x000000d000017945 */ /* 0x000fe60003800200 */
[----:B------:R-:W-:Y:S01]  /*0600*/  IADD3 R5, PT, PT, R2, -0xd000000, RZ ;  /* 0xf300000002057810 */ /* 0x000fe20007ffe0ff */
[----:B------:R0:W1:Y:S03]  /*0610*/  MUFU.RSQ R7, R2 ;  /* 0x0000000200077308 */ /* 0x0000660000001400 */
[----:B------:R-:W-:-:S13]  /*0620*/  ISETP.GT.U32.AND P0, PT, R5, 0x727fffff, PT ;  /* 0x727fffff0500780c */ /* 0x000fda0003f04070 */
[----:B0-----:R-:W-:Y:S05]  /*0630*/  @!P0 BRA `(.L_x_46) ;  /* 0x0000000000108947 */ /* 0x001fea0003800000 */
[----:B------:R-:W-:-:S07]  /*0640*/  MOV R12, 0x660 ;  /* 0x00000660000c7802 */ /* 0x000fce0000000f00 */
[----:B-1----:R-:W-:Y:S05]  /*0650*/  CALL.REL.NOINC `($__internal_2_$__cuda_sm20_sqrt_rn_f32_slowpath) ;  /* 0x0000000c00c87944 */ /* 0x002fea0003c00000 */
[----:B------:R-:W-:Y:S01]  /*0660*/  IMAD.MOV.U32 R5, RZ, RZ, R7 ;  /* 0x000000ffff057224 */ /* 0x000fe200078e0007 */
[----:B------:R-:W-:Y:S06]  /*0670*/  BRA `(.L_x_47) ;  /* 0x0000000000107947 */ /* 0x000fec0003800000 */
.L_x_46:
[----:B-1----:R-:W-:Y:S01]  /*0680*/  FMUL.FTZ R5, R2, R7 ;  /* 0x0000000702057220 */ /* 0x002fe20000410000 */
[----:B------:R-:W-:-:S03]  /*0690*/  FMUL.FTZ R7, R7, 0.5 ;  /* 0x3f00000007077820 */ /* 0x000fc60000410000 */
[----:B------:R-:W-:-:S04]  /*06a0*/  FFMA R2, -R5, R5, R2 ;  /* 0x0000000505027223 */ /* 0x000fc80000000102 */
[----:B------:R-:W-:-:S07]  /*06b0*/  FFMA R5, R2, R7, R5 ;  /* 0x0000000702057223 */ /* 0x000fce0000000005 */
.L_x_47:
[----:B------:R-:W-:Y:S05]  /*06c0*/  BSYNC.RECONVERGENT B1 ;  /* 0x0000000000017941 */ /* 0x000fea0003800200 */
.L_x_45:
[----:B------:R-:W-:Y:S01]  /*06d0*/  IADD3 R2, PT, PT, R3, 0x1, RZ ;  /* 0x0000000103027810 */ /* 0x000fe20007ffe0ff */
[----:B------:R-:W-:Y:S03]  /*06e0*/  BSSY.RECONVERGENT B1, `(.L_x_48) ;  /* 0x000000f000017945 */ /* 0x000fe60003800200 */
[----:B------:R-:W-:-:S04]  /*06f0*/  I2FP.F32.S32 R7, R2 ;  /* 0x0000000200077245 */ /* 0x000fc80000201400 */
[----:B------:R0:W1:Y:S01]  /*0700*/  MUFU.RSQ R8, R7 ;  /* 0x0000000700087308 */ /* 0x0000620000001400 */
[----:B------:R-:W-:-:S05]  /*0710*/  VIADD R2, R7, 0xf3000000 ;  /* 0xf300000007027836 */ /* 0x000fca0000000000 */
[----:B------:R-:W-:-:S13]  /*0720*/  ISETP.GT.U32.AND P0, PT, R2, 0x727fffff, PT ;  /* 0x727fffff0200780c */ /* 0x000fda0003f04070 */
[----:B01----:R-:W-:Y:S05]  /*0730*/  @!P0 BRA `(.L_x_49) ;  /* 0x0000000000148947 */ /* 0x003fea0003800000 */
[----:B------:R-:W-:Y:S02]  /*0740*/  MOV R2, R7 ;  /* 0x0000000700027202 */ /* 0x000fe40000000f00 */
[----:B------:R-:W-:-:S07]  /*0750*/  MOV R12, 0x770 ;  /* 0x00000770000c7802 */ /* 0x000fce0000000f00 */
[----:B------:R-:W-:Y:S05]  /*0760*/  CALL.REL.NOINC `($__internal_2_$__cuda_sm20_sqrt_rn_f32_slowpath) ;  /* 0x0000000c00847944 */ /* 0x000fea0003c00000 */
[----:B------:R-:W-:Y:S01]  /*0770*/  IMAD.MOV.U32 R2, RZ, RZ, R7 ;  /* 0x000000ffff027224 */ /* 0x000fe200078e0007 */
[----:B------:R-:W-:Y:S06]  /*0780*/  BRA `(.L_x_50) ;  /* 0x0000000000107947 */ /* 0x000fec0003800000 */
.L_x_49:
[----:B------:R-:W-:Y:S01]  /*0790*/  FMUL.FTZ R2, R7, R8 ;  /* 0x0000000807027220 */ /* 0x000fe20000410000 */
[----:B------:R-:W-:-:S03]  /*07a0*/  FMUL.FTZ R8, R8, 0.5 ;  /* 0x3f00000008087820 */ /* 0x000fc60000410000 */
[----:B------:R-:W-:-:S04]  /*07b0*/  FFMA R7, -R2, R2, R7 ;  /* 0x0000000202077223 */ /* 0x000fc80000000107 */
[----:B------:R-:W-:-:S07]  /*07c0*/  FFMA R2, R7, R8, R2 ;  /* 0x0000000807027223 */ /* 0x000fce0000000002 */
.L_x_50:
[----:B------:R-:W-:Y:S05]  /*07d0*/  BSYNC.RECONVERGENT B1 ;  /* 0x0000000000017941 */ /* 0x000fea0003800200 */
.L_x_48:
[----:B------:R-:W-:Y:S01]  /*07e0*/  FADD R2, R2, -R5 ;  /* 0x8000000502027221 */ /* 0x000fe20000000000 */
[----:B------:R-:W-:Y:S01]  /*07f0*/  LEA R5, R3, R6, 0x2 ;  /* 0x0000000603057211 */ /* 0x000fe200078e10ff */
[----:B------:R-:W-:-:S04]  /*0800*/  IMAD.IADD R3, R4, 0x1, R3 ;  /* 0x0000000104037824 */ /* 0x000fc800078e0203 */
[----:B------:R0:W-:Y:S01]  /*0810*/  STS [R5], R2 ;  /* 0x0000000205007388 */ /* 0x0001e20000000800 */
[----:B------:R-:W-:-:S13]  /*0820*/  ISETP.GE.AND P0, PT, R3, R16, PT ;  /* 0x000000100300720c */ /* 0x000fda0003f06270 */
[----:B0-----:R-:W-:Y:S05]  /*0830*/  @!P0 BRA `(.L_x_51) ;  /* 0xfffffffc00688947 */ /* 0x001fea000383ffff */
.L_x_44:
[----:B------:R-:W-:Y:S05]  /*0840*/  BSYNC.RECONVERGENT B0 ;  /* 0x0000000000007941 */ /* 0x000fea0003800200 */
.L_x_43:
[----:B------:R-:W0:Y:S01]  /*0850*/  LDCU UR4, c[0x0][0x398] ;  /* 0x00007300ff0477ac */ /* 0x000e220008000800 */
[----:B------:R-:W-:Y:S01]  /*0860*/  BAR.SYNC.DEFER_BLOCKING 0x0 ;  /* 0x0000000000007b1d */ /* 0x000fe20000010000 */
[----:B0-----:R-:W-:-:S13]  /*0870*/  ISETP.GE.AND P0, PT, R17, UR4, PT ;  /* 0x0000000411007c0c */ /* 0x001fda000bf06270 */
[----:B------:R-:W-:Y:S05]  /*0880*/  @P0 EXIT ;  /* 0x000000000000094d */ /* 0x000fea0003800000 */
[----:B------:R-:W0:Y:S01]  /*0890*/  LDCU.64 UR6, c[0x0][0x388] ;  /* 0x00007100ff0677ac */ /* 0x000e220008000a00 */
[C---:B------:R-:W-:Y:S02]  /*08a0*/  LOP3.LUT R2, R16.reuse, 0x7ffffff0, RZ, 0xc0, !PT ;  /* 0x7ffffff010027812 */ /* 0x040fe400078ec0ff */
[C---:B------:R-:W-:Y:S01]  /*08b0*/  LOP3.LUT R7, R16.reuse, 0xf, RZ, 0xc0, !PT ;  /* 0x0000000f10077812 */ /* 0x040fe200078ec0ff */
[----:B------:R-:W1:Y:S01]  /*08c0*/  LDCU UR4, c[0x0][0x3a0] ;  /* 0x00007400ff0477ac */ /* 0x000e620008000800 */
[C---:B------:R-:W-:Y:S01]  /*08d0*/  LOP3.LUT R6, R16.reuse, 0x7, RZ, 0xc0, !PT ;  /* 0x0000000710067812 */ /* 0x040fe200078ec0ff */
[----:B------:R-:W-:Y:S01]  /*08e0*/  IMAD.MOV R5, RZ, RZ, -R2 ;  /* 0x000000ffff057224 */ /* 0x000fe200078e0a02 */
[C---:B------:R-:W-:Y:S01]  /*08f0*/  LOP3.LUT R3, R16.reuse, 0x3, RZ, 0xc0, !PT ;  /* 0x0000000310037812 */ /* 0x040fe200078ec0ff */
[----:B0-----:R-:W-:Y:S01]  /*0900*/  UIADD3 UR5, UP0, UPT, UR6, -0x1c, URZ ;  /* 0xffffffe406057890 */ /* 0x001fe2000ff1e0ff */
[----:B-1----:R-:W-:-:S03]  /*0910*/  IADD3 R4, PT, PT, R16, UR4, RZ ;  /* 0x0000000410047c10 */ /* 0x002fc6000fffe0ff */
[----:B------:R-:W-:-:S12]  /*0920*/  UIADD3.X UR6, UPT, UPT, UR7, -0x1, URZ, UP0, !UPT ;  /* 0xffffffff07067890 */ /* 0x000fd800087fe4ff */
.L_x_61:
[----:B------:R-:W-:Y:S01]  /*0930*/  ISETP.GE.AND P0, PT, R17, R4, PT ;  /* 0x000000041100720c */ /* 0x000fe20003f06270 */
[----:B------:R-:W-:-:S12]  /*0940*/  BSSY.RECONVERGENT B0, `(.L_x_52) ;  /* 0x00000be000007945 */ /* 0x000fd80003800200 */
[----:B0-----:R-:W-:Y:S05]  /*0950*/  @!P0 BRA `(.L_x_53) ;  /* 0x0000000800f08947 */ /* 0x001fea0003800000 */
[----:B------:R-:W-:Y:S01]  /*0960*/  ISETP.GE.U32.AND P0, PT, R16, 0x10, PT ;  /* 0x000000101000780c */ /* 0x000fe20003f06070 */
[----:B------:R-:W-:Y:S02]  /*0970*/  HFMA2 R12, -RZ, RZ, 0, 0 ;  /* 0x00000000ff0c7431 */ /* 0x000fe400000001ff */
[----:B------:R-:W-:Y:S01]  /*0980*/  IMAD.MOV.U32 R22, RZ, RZ, RZ ;  /* 0x000000ffff167224 */ /* 0x000fe200078e00ff */
[----:B------:R-:W-:Y:S01]  /*0990*/  MOV R19, R17 ;  /* 0x0000001100137202 */ /* 0x000fe20000000f00 */
[----:B------:R-:W-:-:S08]  /*09a0*/  IMAD.MOV.U32 R15, RZ, RZ, RZ ;  /* 0x000000ffff0f7224 */ /* 0x000fd000078e00ff */
[----:B------:R-:W-:Y:S05]  /*09b0*/  @!P0 BRA `(.L_x_54) ;  /* 0x0000000400108947 */ /* 0x000fea0003800000 */
[----:B------:R-:W0:Y:S01]  /*09c0*/  S2UR UR7, SR_CgaCtaId ;  /* 0x00000000000779c3 */ /* 0x000e220000008800 */
[----:B------:R-:W-:Y:S01]  /*09d0*/  UMOV UR4, 0x400 ;  /* 0x0000040000047882 */ /* 0x000fe20000000000 */
[----:B------:R-:W-:Y:S01]  /*09e0*/  MOV R12, RZ ;  /* 0x000000ff000c7202 */ /* 0x000fe20000000f00 */
[----:B------:R-:W-:Y:S01]  /*09f0*/  IMAD.MOV.U32 R19, RZ, RZ, R17 ;  /* 0x000000ffff137224 */ /* 0x000fe200078e0011 */
[----:B------:R-:W-:Y:S01]  /*0a00*/  MOV R20, R5 ;  /* 0x0000000500147202 */ /* 0x000fe20000000f00 */
[----:B0-----:R-:W-:-:S04]  /*0a10*/  ULEA UR4, UR7, UR4, 0x18 ;  /* 0x0000000407047291 */ /* 0x001fc8000f8ec0ff */
[----:B------:R-:W-:-:S12]  /*0a20*/  UIADD3 UR4, UPT, UPT, UR4, 0x20, URZ ;  /* 0x0000002004047890 */ /* 0x000fd8000fffe0ff */
.L_x_55:
[----:B------:R-:W-:Y:S01]  /*0a30*/  MOV R28, UR5 ;  /* 0x00000005001c7c02 */ /* 0x000fe20008000f00 */
[----:B------:R-:W0:Y:S01]  /*0a40*/  LDS.128 R8, [UR4+-0x20] ;  /* 0xffffe004ff087984 */ /* 0x000e220008000c00 */
[----:B------:R-:W-:-:S03]  /*0a50*/  MOV R29, UR6 ;  /* 0x00000006001d7c02 */ /* 0x000fc60008000f00 */
[----:B------:R-:W-:-:S05]  /*0a60*/  IMAD.WIDE R28, R19, 0x4, R28 ;  /* 0x00000004131c7825 */ /* 0x000fca00078e021c */
[----:B------:R-:W0:Y:S04]  /*0a70*/  LDG.E.CONSTANT R22, desc[UR8][R28.64+0x1c] ;  /* 0x00001c081c167981 */ /* 0x000e28000c1e9900 */
[----:B------:R-:W2:Y:S04]  /*0a80*/  LDG.E.CONSTANT R14, desc[UR8][R28.64+0x18] ;  /* 0x000018081c0e7981 */ /* 0x000ea8000c1e9900 */
[----:B------:R-:W3:Y:S04]  /*0a90*/  LDG.E.CONSTANT R13, desc[UR8][R28.64+0x14] ;  /* 0x000014081c0d7981 */ /* 0x000ee8000c1e9900 */
[----:B------:R-:W4:Y:S04]  /*0aa0*/  LDG.E.CONSTANT R24, desc[UR8][R28.64+0x10] ;  /* 0x000010081c187981 */ /* 0x000f28000c1e9900 */
[----:B------:R-:W5:Y:S04]  /*0ab0*/  LDG.E.CONSTANT R23, desc[UR8][R28.64+0xc] ;  /* 0x00000c081c177981 */ /* 0x000f68000c1e9900 */
[----:B------:R-:W5:Y:S04]  /*0ac0*/  LDG.E.CONSTANT R26, desc[UR8][R28.64+0x8] ;  /* 0x000008081c1a7981 */ /* 0x000f68000c1e9900 */
[----:B------:R-:W5:Y:S04]  /*0ad0*/  LDG.E.CONSTANT R21, desc[UR8][R28.64+0x4] ;  /* 0x000004081c157981 */ /* 0x000f68000c1e9900 */
[----:B------:R-:W5:Y:S04]  /*0ae0*/  LDG.E.CONSTANT R25, desc[UR8][R28.64+-0x4] ;  /* 0xfffffc081c197981 */ /* 0x000f68000c1e9900 */
[----:B------:R-:W5:Y:S01]  /*0af0*/  LDG.E.CONSTANT R27, desc[UR8][R28.64+-0x1c] ;  /* 0xffffe4081c1b7981 */ /* 0x000f62000c1e9900 */
[C---:B0-----:R-:W-:Y:S01]  /*0b00*/  FFMA R8, R22.reuse, R8, R15 ;  /* 0x0000000816087223 */ /* 0x041fe2000000000f */
[----:B------:R-:W-:-:S02]  /*0b10*/  FADD R15, R22, R12 ;  /* 0x0000000c160f7221 */ /* 0x000fc40000000000 */
[----:B------:R-:W5:Y:S01]  /*0b20*/  LDG.E.CONSTANT R22, desc[UR8][R28.64] ;  /* 0x000000081c167981 */ /* 0x000f62000c1e9900 */
[----:B--2---:R-:W-:Y:S01]  /*0b30*/  FFMA R9, R9, R14, R8 ;  /* 0x0000000e09097223 */ /* 0x004fe20000000008 */
[----:B------:R-:W-:-:S03]  /*0b40*/  FADD R14, R15, R14 ;  /* 0x0000000e0f0e7221 */ /* 0x000fc60000000000 */
[----:B---3--:R-:W-:Y:S01]  /*0b50*/  FFMA R10, R10, R13, R9 ;  /* 0x0000000d0a0a7223 */ /* 0x008fe20000000009 */
[----:B------:R-:W-:Y:S02]  /*0b60*/  FADD R9, R14, R13 ;  /* 0x0000000d0e097221 */ /* 0x000fe40000000000 */
[----:B------:R-:W0:Y:S01]  /*0b70*/  LDS.128 R12, [UR4+-0x10] ;  /* 0xfffff004ff0c7984 */ /* 0x000e220008000c00 */
[----:B----4-:R-:W-:Y:S01]  /*0b80*/  FFMA R10, R11, R24, R10 ;  /* 0x000000180b0a7223 */ /* 0x010fe2000000000a */
[----:B------:R-:W-:-:S04]  /*0b90*/  FADD R24, R9, R24 ;  /* 0x0000001809187221 */ /* 0x000fc80000000000 */
[----:B-----5:R-:W-:Y:S02]  /*0ba0*/  FADD R9, R24, R23 ;  /* 0x0000001718097221 */ /* 0x020fe40000000000 */
[----:B------:R-:W2:Y:S01]  /*0bb0*/  LDG.E.CONSTANT R24, desc[UR8][R28.64+-0x10] ;  /* 0xfffff0081c187981 */ /* 0x000ea2000c1e9900 */
[----:B0-----:R-:W-:-:S03]  /*0bc0*/  FFMA R10, R23, R12, R10 ;  /* 0x0000000c170a7223 */ /* 0x001fc6000000000a */
[----:B------:R-:W3:Y:S01]  /*0bd0*/  LDG.E.CONSTANT R12, desc[UR8][R28.64+-0x8] ;  /* 0xfffff8081c0c7981 */ /* 0x000ee2000c1e9900 */
[----:B------:R-:W-:Y:S01]  /*0be0*/  FFMA R13, R13, R26, R10 ;  /* 0x0000001a0d0d7223 */ /* 0x000fe2000000000a */
[----:B------:R-:W-:Y:S02]  /*0bf0*/  FADD R26, R9, R26 ;  /* 0x0000001a091a7221 */ /* 0x000fe40000000000 */
[----:B------:R-:W4:Y:S04]  /*0c00*/  LDG.E.CONSTANT R23, desc[UR8][R28.64+-0xc] ;  /* 0xfffff4081c177981 */ /* 0x000f28000c1e9900 */
[----:B------:R-:W0:Y:S01]  /*0c10*/  LDS.128 R8, [UR4] ;  /* 0x00000004ff087984 */ /* 0x000e220008000c00 */
[----:B------:R-:W-:Y:S01]  /*0c20*/  FFMA R14, R14, R21, R13 ;  /* 0x000000150e0e7223 */ /* 0x000fe2000000000d */
[----:B------:R-:W-:-:S04]  /*0c30*/  FADD R21, R26, R21 ;  /* 0x000000151a157221 */ /* 0x000fc80000000000 */
[----:B------:R-:W-:Y:S02]  /*0c40*/  FADD R26, R21, R22 ;  /* 0x00000016151a7221 */ /* 0x000fe40000000000 */
[----:B------:R-:W5:Y:S01]  /*0c50*/  LDG.E.CONSTANT R21, desc[UR8][R28.64+-0x14] ;  /* 0xffffec081c157981 */ /* 0x000f62000c1e9900 */
[----:B------:R-:W-:-:S03]  /*0c60*/  FFMA R14, R15, R22, R14 ;  /* 0x000000160f0e7223 */ /* 0x000fc6000000000e */
[----:B------:R-:W5:Y:S01]  /*0c70*/  LDG.E.CONSTANT R22, desc[UR8][R28.64+-0x18] ;  /* 0xffffe8081c167981 */ /* 0x000f62000c1e9900 */
[----:B0-----:R-:W-:-:S03]  /*0c80*/  FFMA R14, R25, R8, R14 ;  /* 0x00000008190e7223 */ /* 0x001fc6000000000e */
[----:B------:R-:W5:Y:S01]  /*0c90*/  LDG.E.CONSTANT R8, desc[UR8][R28.64+-0x20] ;  /* 0xffffe0081c087981 */ /* 0x000f62000c1e9900 */
[----:B------:R-:W-:Y:S01]  /*0ca0*/  FADD R25, R26, R25 ;  /* 0x000000191a197221 */ /* 0x000fe20000000000 */
[----:B------:R-:W-:Y:S02]  /*0cb0*/  VIADD R20, R20, 0x10 ;  /* 0x0000001014147836 */ /* 0x000fe40000000000 */
[----:B---3--:R-:W-:Y:S01]  /*0cc0*/  FFMA R9, R9, R12, R14 ;  /* 0x0000000c09097223 */ /* 0x008fe2000000000e */
[----:B------:R-:W-:Y:S02]  /*0cd0*/  FADD R26, R25, R12 ;  /* 0x0000000c191a7221 */ /* 0x000fe40000000000 */
[----:B------:R-:W5:Y:S01]  /*0ce0*/  LDS.128 R12, [UR4+0x10] ;  /* 0x00001004ff0c7984 */ /* 0x000f620008000c00 */
[----:B----4-:R-:W-:Y:S01]  /*0cf0*/  FFMA R10, R10, R23, R9 ;  /* 0x000000170a0a7223 */ /* 0x010fe20000000009 */
[----:B------:R-:W-:Y:S01]  /*0d00*/  FADD R23, R26, R23 ;  /* 0x000000171a177221 */ /* 0x000fe20000000000 */
[----:B------:R-:W-:-:S02]  /*0d10*/  ISETP.NE.AND P0, PT, R20, RZ, PT ;  /* 0x000000ff1400720c */ /* 0x000fc40003f05270 */
[----:B--2---:R-:W-:Y:S01]  /*0d20*/  FFMA R10, R11, R24, R10 ;  /* 0x000000180b0a7223 */ /* 0x004fe2000000000a */
[----:B------:R-:W-:Y:S01]  /*0d30*/  FADD R24, R23, R24 ;  /* 0x0000001817187221 */ /* 0x000fe20000000000 */
[----:B------:R-:W-:Y:S01]  /*0d40*/  UIADD3 UR4, UPT, UPT, UR4, 0x40, URZ ;  /* 0x0000004004047890 */ /* 0x000fe2000fffe0ff */
[----:B------:R-:W-:Y:S01]  /*0d50*/  IADD3 R19, PT, PT, R19, -0x10, RZ ;  /* 0xfffffff013137810 */ /* 0x000fe20007ffe0ff */
[----:B-----5:R-:W-:Y:S01]  /*0d60*/  FFMA R10, R21, R12, R10 ;  /* 0x0000000c150a7223 */ /* 0x020fe2000000000a */
[----:B------:R-:W-:-:S03]  /*0d70*/  FADD R21, R24, R21 ;  /* 0x0000001518157221 */ /* 0x000fc60000000000 */
[----:B------:R-:W-:Y:S01]  /*0d80*/  FFMA R13, R13, R22, R10 ;  /* 0x000000160d0d7223 */ /* 0x000fe2000000000a */
[----:B------:R-:W-:-:S03]  /*0d90*/  FADD R22, R21, R22 ;  /* 0x0000001615167221 */ /* 0x000fc60000000000 */
[----:B------:R-:W-:Y:S01]  /*0da0*/  FFMA R14, R14, R27, R13 ;  /* 0x0000001b0e0e7223 */ /* 0x000fe2000000000d */
[----:B------:R-:W-:-:S03]  /*0db0*/  FADD R27, R22, R27 ;  /* 0x0000001b161b7221 */ /* 0x000fc60000000000 */
[----:B------:R-:W-:Y:S01]  /*0dc0*/  FFMA R15, R15, R8, R14 ;  /* 0x000000080f0f7223 */ /* 0x000fe2000000000e */
[----:B------:R-:W-:Y:S01]  /*0dd0*/  FADD R12, R27, R8 ;  /* 0x000000081b0c7221 */ /* 0x000fe20000000000 */
[----:B------:R-:W-:Y:S06]  /*0de0*/  @P0 BRA `(.L_x_55) ;  /* 0xfffffffc00100947 */ /* 0x000fec000383ffff */
[----:B------:R-:W-:-:S07]  /*0df0*/  MOV R22, R2 ;  /* 0x0000000200167202 */ /* 0x000fce0000000f00 */
.L_x_54:
[----:B------:R-:W-:-:S13]  /*0e00*/  ISETP.NE.AND P0, PT, R7, RZ, PT ;  /* 0x000000ff0700720c */ /* 0x000fda0003f05270 */
[----:B------:R-:W-:Y:S05]  /*0e10*/  @!P0 BRA `(.L_x_56) ;  /* 0x0000000400508947 */ /* 0x000fea0003800000 */
[----:B------:R-:W-:Y:S01]  /*0e20*/  VIADD R8, R7, 0xffffffff ;  /* 0xffffffff07087836 */ /* 0x000fe20000000000 */
[----:B------:R-:W-:-:S04]  /*0e30*/  ISETP.NE.AND P1, PT, R6, RZ, PT ;  /* 0x000000ff0600720c */ /* 0x000fc80003f25270 */
[----:B------:R-:W-:-:S13]  /*0e40*/  ISETP.GE.U32.AND P0, PT, R8, 0x7, PT ;  /* 0x000000070800780c */ /* 0x000fda0003f06070 */
[----:B------:R-:W-:Y:S05]  /*0e50*/  @!P0 BRA `(.L_x_57) ;  /* 0x0000000000888947 */ /* 0x000fea0003800000 */
[----:B------:R-:W0:Y:S02]  /*0e60*/  LDC.64 R20, c[0x0][0x388] ;  /* 0x0000e200ff147b82 */ /* 0x000e240000000a00 */
[----:B0-----:R-:W-:-:S05]  /*0e70*/  IMAD.WIDE R20, R19, 0x4, R20 ;  /* 0x0000000413147825 */ /* 0x001fca00078e0214 */
[----:B------:R-:W2:Y:S01]  /*0e80*/  LDG.E.CONSTANT R26, desc[UR8][R20.64] ;  /* 0x00000008141a7981 */ /* 0x000ea2000c1e9900 */
[----:B------:R-:W-:Y:S01]  /*0e90*/  MOV R8, 0x400 ;  /* 0x0000040000087802 */ /* 0x000fe20000000f00 */
[----:B------:R-:W0:Y:S02]  /*0ea0*/  S2R R9, SR_CgaCtaId ;  /* 0x0000000000097919 */ /* 0x000e240000008800 */
[----:B------:R-:W3:Y:S04]  /*0eb0*/  LDG.E.CONSTANT R14, desc[UR8][R20.64+-0x4] ;  /* 0xfffffc08140e7981 */ /* 0x000ee8000c1e9900 */
[----:B------:R-:W4:Y:S04]  /*0ec0*/  LDG.E.CONSTANT R23, desc[UR8][R20.64+-0x8] ;  /* 0xfffff80814177981 */ /* 0x000f28000c1e9900 */
[----:B------:R-:W5:Y:S04]  /*0ed0*/  LDG.E.CONSTANT R24, desc[UR8][R20.64+-0xc] ;  /* 0xfffff40814187981 */ /* 0x000f68000c1e9900 */
[----:B------:R-:W5:Y:S04]  /*0ee0*/  LDG.E.CONSTANT R25, desc[UR8][R20.64+-0x10] ;  /* 0xfffff00814197981 */ /* 0x000f68000c1e9900 */
[----:B------:R-:W5:Y:S01]  /*0ef0*/  LDG.E.CONSTANT R27, desc[UR8][R20.64+-0x18] ;  /* 0xffffe808141b7981 */ /* 0x000f62000c1e9900 */
[----:B0-----:R-:W-:-:S04]  /*0f00*/  LEA R9, R9, R8, 0x18 ;  /* 0x0000000809097211 */ /* 0x001fc800078ec0ff */
[----:B------:R-:W-:-:S05]  /*0f10*/  LEA R13, R22, R9, 0x2 ;  /* 0x00000009160d7211 */ /* 0x000fca00078e10ff */
[----:B------:R-:W2:Y:S02]  /*0f20*/  LDS.128 R8, [R13] ;  /* 0x000000000d087984 */ /* 0x000ea40000000c00 */
[----:B--2---:R-:W-:Y:S02]  /*0f30*/  FFMA R15, R26, R8, R15 ;  /* 0x000000081a0f7223 */ /* 0x004fe4000000000f */
[----:B------:R-:W2:Y:S01]  /*0f40*/  LDG.E.CONSTANT R8, desc[UR8][R20.64+-0x14] ;  /* 0xffffec0814087981 */ /* 0x000ea2000c1e9900 */
[----:B------:R-:W-:-:S03]  /*0f50*/  FADD R29, R12, R26 ;  /* 0x0000001a0c1d7221 */ /* 0x000fc60000000000 */
[----:B------:R-:W2:Y:S01]  /*0f60*/  LDG.E.CONSTANT R26, desc[UR8][R20.64+-0x1c] ;  /* 0xffffe408141a7981 */ /* 0x000ea2000c1e9900 */
[----:B---3--:R-:W-:Y:S01]  /*0f70*/  FFMA R28, R14, R9, R15 ;  /* 0x000000090e1c7223 */ /* 0x008fe2000000000f */
[----:B------:R-:W-:Y:S02]  /*0f80*/  FADD R29, R29, R14 ;  /* 0x0000000e1d1d7221 */ /* 0x000fe40000000000 */
[----:B------:R-:W0:Y:S01]  /*0f90*/  LDS.128 R12, [R13+0x10] ;  /* 0x000010000d0c7984 */ /* 0x000e220000000c00 */
[----:B----4-:R-:W-:Y:S01]  /*0fa0*/  FFMA R9, R23, R10, R28 ;  /* 0x0000000a17097223 */ /* 0x010fe2000000001c */
[----:B------:R-:W-:-:S04]  /*0fb0*/  FADD R29, R29, R23 ;  /* 0x000000171d1d7221 */ /* 0x000fc80000000000 */
[----:B-----5:R-:W-:Y:S01]  /*0fc0*/  FADD R10, R29, R24 ;  /* 0x000000181d0a7221 */ /* 0x020fe20000000000 */
[----:B------:R-:W-:-:S03]  /*0fd0*/  FFMA R24, R24, R11, R9 ;  /* 0x0000000b18187223 */ /* 0x000fc60000000009 */
[----:B------:R-:W-:Y:S01]  /*0fe0*/  FADD R9, R10, R25 ;  /* 0x000000190a097221 */ /* 0x000fe20000000000 */
[----:B------:R-:W-:Y:S01]  /*0ff0*/  IADD3 R19, PT, PT, R19, -0x8, RZ ;  /* 0xfffffff813137810 */ /* 0x000fe20007ffe0ff */
[----:B------:R-:W-:Y:S02]  /*1000*/  VIADD R22, R22, 0x8 ;  /* 0x0000000816167836 */ /* 0x000fe40000000000 */
[----:B0-----:R-:W-:Y:S01]  /*1010*/  FFMA R25, R25, R12, R24 ;  /* 0x0000000c19197223 */ /* 0x001fe20000000018 */
[----:B--2---:R-:W-:-:S03]  /*1020*/  FADD R10, R9, R8 ;  /* 0x00000008090a7221 */ /* 0x004fc60000000000 */
[----:B------:R-:W-:Y:S01]  /*1030*/  FFMA R8, R8, R13, R25 ;  /* 0x0000000d08087223 */ /* 0x000fe20000000019 */
[----:B------:R-:W-:-:S03]  /*1040*/  FADD R9, R10, R27 ;  /* 0x0000001b0a097221 */ /* 0x000fc60000000000 */
[----:B------:R-:W-:Y:S01]  /*1050*/  FFMA R27, R27, R14, R8 ;  /* 0x0000000e1b1b7223 */ /* 0x000fe20000000008 */
[----:B------:R-:W-:-:S03]  /*1060*/  FADD R12, R9, R26 ;  /* 0x0000001a090c7221 */ /* 0x000fc60000000000 */
[----:B------:R-:W-:-:S07]  /*1070*/  FFMA R15, R26, R15, R27 ;  /* 0x0000000f1a0f7223 */ /* 0x000fce000000001b */
.L_x_57:
[----:B------:R-:W-:Y:S05]  /*1080*/  @!P1 BRA `(.L_x_56) ;  /* 0x0000000000b49947 */ /* 0x000fea0003800000 */
[----:B------:R-:W-:Y:S02]  /*1090*/  IADD3 R8, PT, PT, R6, -0x1, RZ ;  /* 0xffffffff06087810 */ /* 0x000fe40007ffe0ff */
[----:B------:R-:W-:Y:S02]  /*10a0*/  ISETP.NE.AND P1, PT, R3, RZ, PT ;  /* 0x000000ff0300720c */ /* 0x000fe40003f25270 */
[----:B------:R-:W-:-:S13]  /*10b0*/  ISETP.GE.U32.AND P0, PT, R8, 0x3, PT ;  /* 0x000000030800780c */ /* 0x000fda0003f06070 */
[----:B------:R-:W-:Y:S05]  /*10c0*/  @!P0 BRA `(.L_x_58) ;  /* 0x0000000000548947 */ /* 0x000fea0003800000 */
[----:B------:R-:W0:Y:S02]  /*10d0*/  LDC.64 R20, c[0x0][0x388] ;  /* 0x0000e200ff147b82 */ /* 0x000e240000000a00 */
[----:B0-----:R-:W-:-:S05]  /*10e0*/  IMAD.WIDE R20, R19, 0x4, R20 ;  /* 0x0000000413147825 */ /* 0x001fca00078e0214 */
[----:B------:R-:W2:Y:S04]  /*10f0*/  LDG.E.CONSTANT R26, desc[UR8][R20.64] ;  /* 0x00000008141a7981 */ /* 0x000ea8000c1e9900 */
[----:B------:R-:W3:Y:S04]  /*1100*/  LDG.E.CONSTANT R14, desc[UR8][R20.64+-0x4] ;  /* 0xfffffc08140e7981 */ /* 0x000ee8000c1e9900 */
[----:B------:R-:W4:Y:S04]  /*1110*/  LDG.E.CONSTANT R13, desc[UR8][R20.64+-0x8] ;  /* 0xfffff808140d7981 */ /* 0x000f28000c1e9900 */
[----:B------:R-:W5:Y:S01]  /*1120*/  LDG.E.CONSTANT R24, desc[UR8][R20.64+-0xc] ;  /* 0xfffff40814187981 */ /* 0x000f62000c1e9900 */
[----:B------:R-:W-:Y:S01]  /*1130*/  MOV R8, 0x400 ;  /* 0x0000040000087802 */ /* 0x000fe20000000f00 */
[----:B------:R-:W-:Y:S01]  /*1140*/  VIADD R19, R19, 0xfffffffc ;  /* 0xfffffffc13137836 */ /* 0x000fe20000000000 */
[----:B------:R-:W0:Y:S02]  /*1150*/  S2R R9, SR_CgaCtaId ;  /* 0x0000000000097919 */ /* 0x000e240000008800 */
[----:B0-----:R-:W-:-:S04]  /*1160*/  LEA R9, R9, R8, 0x18 ;  /* 0x0000000809097211 */ /* 0x001fc800078ec0ff */
[C---:B------:R-:W-:Y:S02]  /*1170*/  LEA R9, R22.reuse, R9, 0x2 ;  /* 0x0000000916097211 */ /* 0x040fe400078e10ff */
[----:B------:R-:W-:-:S04]  /*1180*/  IADD3 R22, PT, PT, R22, 0x4, RZ ;  /* 0x0000000416167810 */ /* 0x000fc80007ffe0ff */
[----:B------:R-:W0:Y:S01]  /*1190*/  LDS.128 R8, [R9] ;  /* 0x0000000009087984 */ /* 0x000e220000000c00 */
[----:B--2---:R-:W-:Y:S01]  /*11a0*/  FADD R23, R12, R26 ;  /* 0x0000001a0c177221 */ /* 0x004fe20000000000 */
[----:B0-----:R-:W-:-:S03]  /*11b0*/  FFMA R15, R26, R8, R15 ;  /* 0x000000081a0f7223 */ /* 0x001fc6000000000f */
[----:B---3--:R-:W-:Y:S01]  /*11c0*/  FADD R8, R23, R14 ;  /* 0x0000000e17087221 */ /* 0x008fe20000000000 */
[----:B------:R-:W-:-:S03]  /*11d0*/  FFMA R14, R14, R9, R15 ;  /* 0x000000090e0e7223 */ /* 0x000fc6000000000f */
[----:B----4-:R-:W-:Y:S01]  /*11e0*/  FADD R15, R8, R13 ;  /* 0x0000000d080f7221 */ /* 0x010fe20000000000 */
[----:B------:R-:W-:-:S03]  /*11f0*/  FFMA R13, R13, R10, R14 ;  /* 0x0000000a0d0d7223 */ /* 0x000fc6000000000e */
[----:B-----5:R-:W-:Y:S01]  /*1200*/  FADD R12, R15, R24 ;  /* 0x000000180f0c7221 */ /* 0x020fe20000000000 */
[----:B------:R-:W-:-:S07]  /*1210*/  FFMA R15, R24, R11, R13 ;  /* 0x0000000b180f7223 */ /* 0x000fce000000000d */
.L_x_58:
[----:B------:R-:W-:Y:S05]  /*1220*/  @!P1 BRA `(.L_x_56) ;  /* 0x00000000004c9947 */ /* 0x000fea0003800000 */
[----:B------:R-:W0:Y:S02]  /*1230*/  LDC.64 R20, c[0x0][0x388] ;  /* 0x0000e200ff147b82 */ /* 0x000e240000000a00 */
[----:B0-----:R-:W-:-:S05]  /*1240*/  IMAD.WIDE R20, R19, 0x4, R20 ;  /* 0x0000000413147825 */ /* 0x001fca00078e0214 */
[----:B------:R-:W2:Y:S01]  /*1250*/  LDG.E.CONSTANT R14, desc[UR8][R20.64] ;  /* 0x00000008140e7981 */ /* 0x000ea2000c1e9900 */
[----:B------:R-:W-:Y:S02]  /*1260*/  MOV R8, 0x400 ;  /* 0x0000040000087802 */ /* 0x000fe40000000f00 */
[----:B------:R-:W-:Y:S01]  /*1270*/  ISETP.NE.AND P0, PT, R3, 0x1, PT ;  /* 0x000000010300780c */ /* 0x000fe20003f05270 */
[----:B------:R-:W0:Y:S02]  /*1280*/  S2R R9, SR_CgaCtaId ;  /* 0x0000000000097919 */ /* 0x000e240000008800 */
[----:B0-----:R-:W-:-:S04]  /*1290*/  LEA R9, R9, R8, 0x18 ;  /* 0x0000000809097211 */ /* 0x001fc800078ec0ff */
[----:B------:R-:W-:-:S06]  /*12a0*/  LEA R8, R22, R9, 0x2 ;  /* 0x0000000916087211 */ /* 0x000fcc00078e10ff */
[----:B------:R-:W0:Y:S01]  /*12b0*/  LDS.128 R8, [R8] ;  /* 0x0000000008087984 */ /* 0x000e220000000c00 */
[----:B--2---:R-:W-:Y:S01]  /*12c0*/  FADD R12, R12, R14 ;  /* 0x0000000e0c0c7221 */ /* 0x004fe20000000000 */
[----:B0-----:R-:W-:Y:S01]  /*12d0*/  FFMA R15, R14, R8, R15 ;  /* 0x000000080e0f7223 */ /* 0x001fe2000000000f */
[----:B------:R-:W-:Y:S06]  /*12e0*/  @!P0 BRA `(.L_x_56) ;  /* 0x00000000001c8947 */ /* 0x000fec0003800000 */
[----:B------:R-:W-:Y:S01]  /*12f0*/  ISETP.NE.AND P0, PT, R3, 0x2, PT ;  /* 0x000000020300780c */ /* 0x000fe20003f05270 */
[----:B------:R-:W2:-:S12]  /*1300*/  LDG.E.CONSTANT R8, desc[UR8][R20.64+-0x4] ;  /* 0xfffffc0814087981 */ /* 0x000e98000c1e9900 */
[----:B------:R-:W3:Y:S01]  /*1310*/  @P0 LDG.E.CONSTANT R14, desc[UR8][R20.64+-0x8] ;  /* 0xfffff808140e0981 */ /* 0x000ee2000c1e9900 */
[----:B--2---:R-:W-:Y:S01]  /*1320*/  FFMA R15, R8, R9, R15 ;  /* 0x00000009080f7223 */ /* 0x004fe2000000000f */
[----:B------:R-:W-:-:S03]  /*1330*/  FADD R12, R12, R8 ;  /* 0x000000080c0c7221 */ /* 0x000fc60000000000 */
[----:B---3--:R-:W-:Y:S01]  /*1340*/  @P0 FFMA R15, R14, R10, R15 ;  /* 0x0000000a0e0f0223 */ /* 0x008fe2000000000f */
[----:B------:R-:W-:-:S07]  /*1350*/  @P0 FADD R12, R12, R14 ;  /* 0x0000000e0c0c0221 */ /* 0x000fce0000000000 */
.L_x_56:
        /* <DEDUP_REMOVED lines=10> */
[----:B------:R-:W-:-:S07]  /*1400*/  MOV R10, 0x1420 ;  /* 0x00001420000a7802 */ /* 0x000fce0000000f00 */
[----:B------:R-:W-:Y:S05]  /*1410*/  CALL.REL.NOINC `($__internal_3_$__cuda_sm3x_div_rn_noftz_f32_slowpath) ;  /* 0x0000000000b07944 */ /* 0x000fea0003c00000 */
[----:B------:R-:W-:-:S07]  /*1420*/  IMAD.MOV.U32 R13, RZ, RZ, R8 ;  /* 0x000000ffff0d7224 */ /* 0x000fce00078e0008 */
.L_x_60:
[----:B------:R-:W-:Y:S05]  /*1430*/  BSYNC.RECONVERGENT B1 ;  /* 0x0000000000017941 */ /* 0x000fea0003800200 */
.L_x_59:
[----:B------:R-:W0:Y:S01]  /*1440*/  LDC.64 R10, c[0x0][0x380] ;  /* 0x0000e000ff0a7b82 */ /* 0x000e220000000a00 */
[----:B------:R-:W-:Y:S01]  /*1450*/  IADD3 R9, PT, PT, -R16, R17, RZ ;  /* 0x0000001110097210 */ /* 0x000fe20007ffe1ff */
[----:B------:R-:W1:Y:S04]  /*1460*/  LDCU UR4, c[0x0][0x398] ;  /* 0x00007300ff0477ac */ /* 0x000e680008000800 */
[----:B0-----:R-:W-:Y:S02]  /*1470*/  IMAD.WIDE R10, R9, 0x4, R10 ;  /* 0x00000004090a7825 */ /* 0x001fe400078e020a */
[----:B------:R-:W0:Y:S03]  /*1480*/  LDC.64 R8, c[0x0][0x3a8] ;  /* 0x0000ea00ff087b82 */ /* 0x000e260000000a00 */
[----:B------:R-:W2:Y:S04]  /*1490*/  LDG.E.CONSTANT R14, desc[UR8][R10.64] ;  /* 0x000000080a0e7981 */ /* 0x000ea8000c1e9900 */
[----:B------:R-:W3:Y:S01]  /*14a0*/  LDG.E.CONSTANT R12, desc[UR8][R10.64+0x4] ;  /* 0x000004080a0c7981 */ /* 0x000ee2000c1e9900 */
[----:B------:R-:W-:Y:S01]  /*14b0*/  FSEL R13, R13, RZ, P2 ;  /* 0x000000ff0d0d7208 */ /* 0x000fe20001000000 */
[----:B-1----:R-:W-:-:S04]  /*14c0*/  IMAD R19, R0, UR4, R17 ;  /* 0x0000000400137c24 */ /* 0x002fc8000f8e0211 */
[----:B------:R-:W-:Y:S01]  /*14d0*/  FADD R15, -R13, 1 ;  /* 0x3f8000000d0f7421 */ /* 0x000fe20000000100 */
[----:B0-----:R-:W-:-:S04]  /*14e0*/  IMAD.WIDE R8, R19, 0x4, R8 ;  /* 0x0000000413087825 */ /* 0x001fc800078e0208 */
[----:B--2---:R-:W-:-:S04]  /*14f0*/  FMUL R14, R14, R15 ;  /* 0x0000000f0e0e7220 */ /* 0x004fc80000400000 */
[----:B---3--:R-:W-:-:S05]  /*1500*/  FFMA R13, R13, R12, R14 ;  /* 0x0000000c0d0d7223 */ /* 0x008fca000000000e */
[----:B------:R0:W-:Y:S02]  /*1510*/  STG.E desc[UR8][R8.64], R13 ;  /* 0x0000000d08007986 */ /* 0x0001e4000c101908 */
.L_x_53:
[----:B------:R-:W-:Y:S05]  /*1520*/  BSYNC.RECONVERGENT B0 ;  /* 0x0000000000007941 */ /* 0x000fea0003800200 */
.L_x_52:
[----:B------:R-:W1:Y:S01]  /*1530*/  LDCU UR4, c[0x0][0x398] ;  /* 0x00007300ff0477ac */ /* 0x000e620008000800 */
[----:B------:R-:W-:-:S04]  /*1540*/  IADD3 R17, PT, PT, R18, R17, RZ ;  /* 0x0000001112117210 */ /* 0x000fc80007ffe0ff */
[----:B-1----:R-:W-:-:S13]  /*1550*/  ISETP.GE.AND P0, PT, R17, UR4, PT ;  /* 0x0000000411007c0c */ /* 0x002fda000bf06270 */
[----:B------:R-:W-:Y:S05]  /*1560*/  @!P0 BRA `(.L_x_61) ;  /* 0xfffffff000f08947 */ /* 0x000fea000383ffff */
[----:B------:R-:W-:Y:S05]  /*1570*/  EXIT ;  /* 0x000000000000794d */ /* 0x000fea0003800000 */
        .weak           $__internal_2_$__cuda_sm20_sqrt_rn_f32_slowpath
        .type           $__internal_2_$__cuda_sm20_sqrt_rn_f32_slowpath,@function
        .size           $__internal_2_$__cuda_sm20_sqrt_rn_f32_slowpath,($__internal_3_$__cuda_sm3x_div_rn_noftz_f32_slowpath - $__internal_2_$__cuda_sm20_sqrt_rn_f32_slowpath)
$__internal_2_$__cuda_sm20_sqrt_rn_f32_slowpath:
        /* <DEDUP_REMOVED lines=19> */
.L_x_62:
[----:B------:R-:W-:Y:S02]  /*16b0*/  HFMA2 R9, -RZ, RZ, 0, 0 ;  /* 0x00000000ff097431 */ /* 0x000fe400000001ff */
[----:B------:R-:W-:-:S04]  /*16c0*/  IMAD.MOV.U32 R8, RZ, RZ, R12 ;  /* 0x000000ffff087224 */ /* 0x000fc800078e000c */
[----:B------:R-:W-:Y:S05]  /*16d0*/  RET.REL.NODEC R8 `(nma_batch_f32) ;  /* 0xffffffe808487950 */ /* 0x000fea0003c3ffff */
        .weak           $__internal_3_$__cuda_sm3x_div_rn_noftz_f32_slowpath
        .type           $__internal_3_$__cuda_sm3x_div_rn_noftz_f32_slowpath,@function
        .size           $__internal_3_$__cuda_sm3x_div_rn_noftz_f32_slowpath,(.L_x_78 - $__internal_3_$__cuda_sm3x_div_rn_noftz_f32_slowpath)
$__internal_3_$__cuda_sm3x_div_rn_noftz_f32_slowpath:
        /* <DEDUP_REMOVED lines=34> */
.L_x_64:
[----:B------:R-:W-:Y:S01]  /*1900*/  LEA R13, R11, 0xc0800000, 0x17 ;  /* 0xc08000000b0d7811 */ /* 0x000fe200078eb8ff */
[----:B------:R-:W-:Y:S03]  /*1910*/  BSSY.RECONVERGENT B3, `(.L_x_69) ;  /* 0x0000036000037945 */ /* 0x000fe60003800200 */
[----:B------:R-:W-:Y:S01]  /*1920*/  IADD3 R14, PT, PT, -R13, R12, RZ ;  /* 0x0000000c0d0e7210 */ /* 0x000fe20007ffe1ff */
[----:B------:R-:W-:-:S03]  /*1930*/  VIADD R12, R8, 0xffffff81 ;  /* 0xffffff81080c7836 */ /* 0x000fc60000000000 */
[----:B------:R-:W0:Y:S01]  /*1940*/  MUFU.RCP R13, R14 ;  /* 0x0000000e000d7308 */ /* 0x000e220000001000 */
[----:B------:R-:W-:Y:S01]  /*1950*/  FADD.FTZ R19, -R14, -RZ ;  /* 0x800000ff0e137221 */ /* 0x000fe20000010100 */
[C---:B------:R-:W-:Y:S01]  /*1960*/  IMAD R8, R12.reuse, -0x800000, R15 ;  /* 0xff8000000c087824 */ /* 0x040fe200078e020f */
[----:B------:R-:W-:-:S04]  /*1970*/  IADD3 R12, PT, PT, R12, 0x7f, -R11 ;  /* 0x0000007f0c0c7810 */ /* 0x000fc80007ffe80b */
[----:B------:R-:W-:Y:S01]  /*1980*/  IADD3 R12, PT, PT, R12, R9, RZ ;  /* 0x000000090c0c7210 */ /* 0x000fe20007ffe0ff */
[----:B0-----:R-:W-:-:S04]  /*1990*/  FFMA R20, R13, R19, 1 ;  /* 0x3f8000000d147423 */ /* 0x001fc80000000013 */
        /* <DEDUP_REMOVED lines=19> */
[-CC-:B------:R-:W-:Y:S01]  /*1ad0*/  FFMA.RZ R9, R13, R19.reuse, R20.reuse ;  /* 0x000000130d097223 */ /* 0x180fe2000000c014 */
[----:B------:R-:W-:Y:S01]  /*1ae0*/  IADD3 R14, PT, PT, R15, 0x20, RZ ;  /* 0x000000200f0e7810 */ /* 0x000fe20007ffe0ff */
[-CC-:B------:R-:W-:Y:S01]  /*1af0*/  FFMA.RM R12, R13, R19.reuse, R20.reuse ;  /* 0x000000130d0c7223 */ /* 0x180fe20000004014 */
[----:B------:R-:W-:Y:S02]  /*1b00*/  ISETP.NE.AND P3, PT, R15, RZ, PT ;  /* 0x000000ff0f00720c */ /* 0x000fe40003f65270 */
[----:B------:R-:W-:Y:S01]  /*1b10*/  LOP3.LUT R11, R9, 0x7fffff, RZ, 0xc0, !PT ;  /* 0x007fffff090b7812 */ /* 0x000fe200078ec0ff */
[----:B------:R-:W-:Y:S01]  /*1b20*/  FFMA.RP R9, R13, R19, R20 ;  /* 0x000000130d097223 */ /* 0x000fe20000008014 */
[----:B------:R-:W-:Y:S02]  /*1b30*/  ISETP.NE.AND P1, PT, R15, RZ, PT ;  /* 0x000000ff0f00720c */ /* 0x000fe40003f25270 */
[----:B------:R-:W-:Y:S02]  /*1b40*/  LOP3.LUT R11, R11, 0x800000, RZ, 0xfc, !PT ;  /* 0x008000000b0b7812 */ /* 0x000fe400078efcff */
[----:B------:R-:W-:-:S02]  /*1b50*/  IADD3 R13, PT, PT, -R15, RZ, RZ ;  /* 0x000000ff0f0d7210 */ /* 0x000fc40007ffe1ff */
[----:B------:R-:W-:Y:S02]  /*1b60*/  SHF.L.U32 R14, R11, R14, RZ ;  /* 0x0000000e0b0e7219 */ /* 0x000fe400000006ff */
[----:B------:R-:W-:Y:S02]  /*1b70*/  FSETP.NEU.FTZ.AND P0, PT, R9, R12, PT ;  /* 0x0000000c0900720b */ /* 0x000fe40003f1d000 */
[----:B------:R-:W-:Y:S02]  /*1b80*/  SEL R12, R13, RZ, P3 ;  /* 0x000000ff0d0c7207 */ /* 0x000fe40001800000 */
[----:B------:R-:W-:Y:S02]  /*1b90*/  ISETP.NE.AND P1, PT, R14, RZ, P1 ;  /* 0x000000ff0e00720c */ /* 0x000fe40000f25270 */
[----:B------:R-:W-:Y:S02]  /*1ba0*/  SHF.R.U32.HI R12, RZ, R12, R11 ;  /* 0x0000000cff0c7219 */ /* 0x000fe4000001160b */
[----:B------:R-:W-:-:S02]  /*1bb0*/  PLOP3.LUT P0, PT, P0, P1, PT, 0xf8, 0x8f ;  /* 0x00000000008f781c */ /* 0x000fc40000703f70 */
[----:B------:R-:W-:Y:S02]  /*1bc0*/  SHF.R.U32.HI R14, RZ, 0x1, R12 ;  /* 0x00000001ff0e7819 */ /* 0x000fe4000001160c */
[----:B------:R-:W-:-:S04]  /*1bd0*/  SEL R9, RZ, 0x1, !P0 ;  /* 0x00000001ff097807 */ /* 0x000fc80004000000 */
[----:B------:R-:W-:-:S04]  /*1be0*/  LOP3.LUT R9, R9, 0x1, R14, 0xf8, !PT ;  /* 0x0000000109097812 */ /* 0x000fc800078ef80e */
[----:B------:R-:W-:-:S05]  /*1bf0*/  LOP3.LUT R9, R9, R12, RZ, 0xc0, !PT ;  /* 0x0000000c09097212 */ /* 0x000fca00078ec0ff */
[----:B------:R-:W-:-:S05]  /*1c00*/  IMAD.IADD R9, R14, 0x1, R9 ;  /* 0x000000010e097824 */ /* 0x000fca00078e0209 */
[----:B------:R-:W-:Y:S01]  /*1c10*/  LOP3.LUT R8, R9, R8, RZ, 0xfc, !PT ;  /* 0x0000000809087212 */ /* 0x000fe200078efcff */
[----:B------:R-:W-:Y:S06]  /*1c20*/  BRA `(.L_x_72) ;  /* 0x0000000000107947 */ /* 0x000fec0003800000 */
.L_x_71:
[----:B------:R-:W-:-:S04]  /*1c30*/  LOP3.LUT R8, R8, 0x80000000, RZ, 0xc0, !PT ;  /* 0x8000000008087812 */ /* 0x000fc800078ec0ff */
[----:B------:R-:W-:Y:S01]  /*1c40*/  LOP3.LUT R8, R8, 0x7f800000, RZ, 0xfc, !PT ;  /* 0x7f80000008087812 */ /* 0x000fe200078efcff */
[----:B------:R-:W-:Y:S06]  /*1c50*/  BRA `(.L_x_72) ;  /* 0x0000000000047947 */ /* 0x000fec0003800000 */
.L_x_70:
[----:B------:R-:W-:-:S07]  /*1c60*/  LEA R8, R12, R8, 0x17 ;  /* 0x000000080c087211 */ /* 0x000fce00078eb8ff */
.L_x_72:
[----:B------:R-:W-:Y:S05]  /*1c70*/  BSYNC.RECONVERGENT B3 ;  /* 0x0000000000037941 */ /* 0x000fea0003800200 */
.L_x_69:
[----:B------:R-:W-:Y:S05]  /*1c80*/  BRA `(.L_x_73) ;  /* 0x0000000000207947 */ /* 0x000fea0003800000 */
.L_x_68:
[----:B------:R-:W-:-:S04]  /*1c90*/  LOP3.LUT R8, R12, 0x80000000, R15, 0x48, !PT ;  /* 0x800000000c087812 */ /* 0x000fc800078e480f */
[----:B------:R-:W-:Y:S01]  /*1ca0*/  LOP3.LUT R8, R8, 0x7f800000, RZ, 0xfc, !PT ;  /* 0x7f80000008087812 */ /* 0x000fe200078efcff */
[----:B------:R-:W-:Y:S06]  /*1cb0*/  BRA `(.L_x_73) ;  /* 0x0000000000147947 */ /* 0x000fec0003800000 */
.L_x_67:
[----:B------:R-:W-:Y:S01]  /*1cc0*/  LOP3.LUT R8, R12, 0x80000000, R15, 0x48, !PT ;  /* 0x800000000c087812 */ /* 0x000fe200078e480f */
[----:B------:R-:W-:Y:S06]  /*1cd0*/  BRA `(.L_x_73) ;  /* 0x00000000000c7947 */ /* 0x000fec0003800000 */
.L_x_66:
[----:B------:R-:W0:Y:S01]  /*1ce0*/  MUFU.RSQ R8, -QNAN ;  /* 0xffc0000000087908 */ /* 0x000e220000001400 */
[----:B------:R-:W-:Y:S05]  /*1cf0*/  BRA `(.L_x_73) ;  /* 0x0000000000047947 */ /* 0x000fea0003800000 */
.L_x_65:
[----:B------:R-:W-:-:S07]  /*1d00*/  FADD.FTZ R8, R15, R12 ;  /* 0x0000000c0f087221 */ /* 0x000fce0000010000 */
.L_x_73:
[----:B------:R-:W-:Y:S05]  /*1d10*/  BSYNC.RECONVERGENT B2 ;  /* 0x0000000000027941 */ /* 0x000fea0003800200 */
.L_x_63:
[----:B------:R-:W-:-:S04]  /*1d20*/  HFMA2 R11, -RZ, RZ, 0, 0 ;  /* 0x00000000ff0b7431 */ /* 0x000fc800000001ff */
[----:B0-----:R-:W-:Y:S05]  /*1d30*/  RET.REL.NODEC R10 `(nma_batch_f32) ;  /* 0xffffffe00ab07950 */ /* 0x001fea0003c3ffff */
.L_x_74:
        /* <DEDUP_REMOVED lines=12> */
.L_x_78:


//--------------------- .nv.shared.nma_many_series_one_param_f32 --------------------------
	.section	.nv.shared.nma_many_series_one_param_f32,"aw",@nobits
	.sectionflags	@""
	.align	16
	.zero		1024


//--------------------- .nv.shared.reserved.0     --------------------------
	.section	.nv.shared.reserved.0,"aw",@nobits
	.weak		__nv_reservedSMEM_offset_0_alias
	.size		__nv_reservedSMEM_offset_0_alias, 0, 64
	.other		__nv_reservedSMEM_offset_0_alias,@"STO_CUDA_RESERVED_SHARED STV_DEFAULT"
__nv_reservedSMEM_offset_0_alias:
	.zero		0
	.zero		64


//--------------------- .nv.shared.nma_batch_f32  --------------------------
	.section	.nv.shared.nma_batch_f32,"aw",@nobits
	.sectionflags	@""
	.align	16
	.zero		1024


//--------------------- .nv.constant0.nma_many_series_one_param_f32 --------------------------
	.section	.nv.constant0.nma_many_series_one_param_f32,"a",@progbits
	.sectionflags	@""
	.align	4
.nv.constant0.nma_many_series_one_param_f32:
	.zero		944


//--------------------- .nv.constant0.nma_batch_f32 --------------------------
	.section	.nv.constant0.nma_batch_f32,"a",@progbits
	.sectionflags	@""
	.align	4
.nv.constant0.nma_batch_f32:
	.zero		944


//--------------------- SYMBOLS --------------------------

	.type		.nv.reservedSmem.offset0,@object
	.size		.nv.reservedSmem.offset0,0x4
	.type		.nv.reservedSmem.cap,@object
	.size		.nv.reservedSmem.cap,0x4
